//
// Generated by NVIDIA NVVM Compiler
//
// Compiler Build ID: CL-36424714
// Cuda compilation tools, release 13.0, V13.0.88
// Based on NVVM 20.0.0
//

.version 9.0
.target sm_100
.address_size 64

	// .globl	compress
.extern .func  (.param .b32 func_retval0) vprintf
(
	.param .b64 vprintf_param_0,
	.param .b64 vprintf_param_1
)
;
.const .align 4 .b8 g_IV[32] = {103, 230, 9, 106, 133, 174, 103, 187, 114, 243, 110, 60, 58, 245, 79, 165, 127, 82, 14, 81, 140, 104, 5, 155, 171, 217, 131, 31, 25, 205, 224, 91};
.const .align 4 .b8 g_MSG_PERMUTATION[64] = {2, 0, 0, 0, 6, 0, 0, 0, 3, 0, 0, 0, 10, 0, 0, 0, 7, 0, 0, 0, 0, 0, 0, 0, 4, 0, 0, 0, 13, 0, 0, 0, 1, 0, 0, 0, 11, 0, 0, 0, 12, 0, 0, 0, 5, 0, 0, 0, 9, 0, 0, 0, 14, 0, 0, 0, 15, 0, 0, 0, 8};
.global .align 1 .b8 $str[12] = {99, 111, 117, 110, 116, 101, 114, 32, 37, 108, 120};
.global .align 1 .b8 $str$1[16] = {103, 111, 116, 32, 99, 97, 108, 108, 101, 100, 32, 37, 108, 120, 10};

.visible .entry compress(
	.param .u64 .ptr .align 1 compress_param_0,
	.param .u64 .ptr .align 1 compress_param_1,
	.param .u64 compress_param_2,
	.param .u32 compress_param_3,
	.param .u32 compress_param_4,
	.param .u64 .ptr .align 1 compress_param_5
)
{
	.local .align 8 .b8 	__local_depot0[16];
	.reg .b64 	%SP;
	.reg .b64 	%SPL;
	.reg .pred 	%p<4>;
	.reg .b32 	%r<851>;
	.reg .b64 	%rd<20>;

	mov.u64 	%SPL, __local_depot0;
	cvta.local.u64 	%SP, %SPL;
	mov.u32 	%r3, %ctaid.y;
	mov.u32 	%r4, %ntid.y;
	mul.lo.s32 	%r5, %r3, %r4;
	mov.u32 	%r6, %tid.y;
	mov.u32 	%r7, %ctaid.x;
	mov.u32 	%r8, %ntid.x;
	mul.lo.s32 	%r9, %r7, %r8;
	mov.u32 	%r11, %tid.x;
	or.b32  	%r13, %r5, %r6;
	setp.ne.s32 	%p1, %r13, 0;
	neg.s32 	%r14, %r11;
	setp.ne.s32 	%p2, %r9, %r14;
	or.pred  	%p3, %p1, %p2;
	@%p3 bra 	$L__BB0_2;
	ld.param.u64 	%rd19, [compress_param_5];
	ld.param.u32 	%r850, [compress_param_4];
	ld.param.u32 	%r849, [compress_param_3];
	ld.param.u64 	%rd18, [compress_param_2];
	ld.param.u64 	%rd17, [compress_param_1];
	ld.param.u64 	%rd16, [compress_param_0];
	cvta.to.global.u64 	%rd5, %rd19;
	add.u64 	%rd6, %SP, 8;
	add.u64 	%rd7, %SPL, 8;
	add.u64 	%rd8, %SP, 0;
	add.u64 	%rd9, %SPL, 0;
	cvta.to.global.u64 	%rd10, %rd16;
	cvta.to.global.u64 	%rd11, %rd17;
	ld.global.nc.u32 	%r15, [%rd10];
	st.global.u32 	[%rd5], %r15;
	ld.global.nc.u32 	%r16, [%rd10+4];
	st.global.u32 	[%rd5+4], %r16;
	ld.global.nc.u32 	%r17, [%rd10+8];
	st.global.u32 	[%rd5+8], %r17;
	ld.global.nc.u32 	%r18, [%rd10+12];
	st.global.u32 	[%rd5+12], %r18;
	ld.global.nc.u32 	%r19, [%rd10+16];
	st.global.u32 	[%rd5+16], %r19;
	ld.global.nc.u32 	%r20, [%rd10+20];
	st.global.u32 	[%rd5+20], %r20;
	ld.global.nc.u32 	%r21, [%rd10+24];
	st.global.u32 	[%rd5+24], %r21;
	ld.global.nc.u32 	%r22, [%rd10+28];
	st.global.u32 	[%rd5+28], %r22;
	mov.b32 	%r23, 1779033703;
	st.global.u32 	[%rd5+32], %r23;
	mov.b32 	%r24, -1150833019;
	st.global.u32 	[%rd5+36], %r24;
	mov.b32 	%r25, 1013904242;
	st.global.u32 	[%rd5+40], %r25;
	mov.b32 	%r26, -1521486534;
	st.global.u32 	[%rd5+44], %r26;
	cvt.u32.u64 	%r27, %rd18;
	st.global.u32 	[%rd5+48], %r27;
	{ .reg .b32 tmp; mov.b64 {tmp, %r28}, %rd18; }
	st.global.u32 	[%rd5+52], %r28;
	st.global.u32 	[%rd5+56], %r849;
	st.global.u32 	[%rd5+60], %r850;
	st.local.u64 	[%rd9], %rd18;
	mov.u64 	%rd12, $str;
	cvta.global.u64 	%rd13, %rd12;
	{ // callseq 0, 0
	.param .b64 param0;
	st.param.b64 	[param0], %rd13;
	.param .b64 param1;
	st.param.b64 	[param1], %rd8;
	.param .b32 retval0;
	call.uni (retval0), 
	vprintf, 
	(
	param0, 
	param1
	);
	ld.param.b32 	%r29, [retval0];
	} // callseq 0
	ld.global.nc.u32 	%r31, [%rd11];
	ld.global.nc.u32 	%r32, [%rd11+4];
	ld.global.nc.u32 	%r33, [%rd11+8];
	ld.global.nc.u32 	%r34, [%rd11+12];
	ld.global.nc.u32 	%r35, [%rd11+16];
	ld.global.nc.u32 	%r36, [%rd11+20];
	ld.global.nc.u32 	%r37, [%rd11+24];
	ld.global.nc.u32 	%r38, [%rd11+28];
	ld.global.nc.u32 	%r39, [%rd11+32];
	ld.global.nc.u32 	%r40, [%rd11+36];
	ld.global.nc.u32 	%r41, [%rd11+40];
	ld.global.nc.u32 	%r42, [%rd11+44];
	ld.global.nc.u32 	%r43, [%rd11+48];
	ld.global.nc.u32 	%r44, [%rd11+52];
	ld.global.nc.u32 	%r45, [%rd11+56];
	ld.global.nc.u32 	%r46, [%rd11+60];
	add.s32 	%r47, %r15, %r31;
	add.s32 	%r48, %r47, %r19;
	xor.b32  	%r49, %r48, %r27;
	shf.l.wrap.b32 	%r50, %r49, %r49, 16;
	add.s32 	%r51, %r50, 1779033703;
	xor.b32  	%r52, %r19, %r51;
	shf.l.wrap.b32 	%r53, %r52, %r52, 20;
	add.s32 	%r54, %r53, %r32;
	add.s32 	%r55, %r54, %r48;
	xor.b32  	%r56, %r50, %r55;
	shf.l.wrap.b32 	%r57, %r56, %r56, 24;
	add.s32 	%r58, %r51, %r57;
	xor.b32  	%r59, %r53, %r58;
	shf.l.wrap.b32 	%r60, %r59, %r59, 25;
	add.s32 	%r61, %r16, %r33;
	add.s32 	%r62, %r61, %r20;
	xor.b32  	%r63, %r62, %r28;
	shf.l.wrap.b32 	%r64, %r63, %r63, 16;
	add.s32 	%r65, %r64, -1150833019;
	xor.b32  	%r66, %r20, %r65;
	shf.l.wrap.b32 	%r67, %r66, %r66, 20;
	add.s32 	%r68, %r67, %r34;
	add.s32 	%r69, %r68, %r62;
	xor.b32  	%r70, %r64, %r69;
	shf.l.wrap.b32 	%r71, %r70, %r70, 24;
	add.s32 	%r72, %r65, %r71;
	xor.b32  	%r73, %r67, %r72;
	shf.l.wrap.b32 	%r74, %r73, %r73, 25;
	add.s32 	%r75, %r17, %r35;
	add.s32 	%r76, %r75, %r21;
	xor.b32  	%r77, %r849, %r76;
	shf.l.wrap.b32 	%r78, %r77, %r77, 16;
	add.s32 	%r79, %r78, 1013904242;
	xor.b32  	%r80, %r21, %r79;
	shf.l.wrap.b32 	%r81, %r80, %r80, 20;
	add.s32 	%r82, %r81, %r36;
	add.s32 	%r83, %r82, %r76;
	xor.b32  	%r84, %r78, %r83;
	shf.l.wrap.b32 	%r85, %r84, %r84, 24;
	add.s32 	%r86, %r79, %r85;
	xor.b32  	%r87, %r81, %r86;
	shf.l.wrap.b32 	%r88, %r87, %r87, 25;
	add.s32 	%r89, %r18, %r37;
	add.s32 	%r90, %r89, %r22;
	xor.b32  	%r91, %r850, %r90;
	shf.l.wrap.b32 	%r92, %r91, %r91, 16;
	add.s32 	%r93, %r92, -1521486534;
	xor.b32  	%r94, %r22, %r93;
	shf.l.wrap.b32 	%r95, %r94, %r94, 20;
	add.s32 	%r96, %r95, %r38;
	add.s32 	%r97, %r96, %r90;
	xor.b32  	%r98, %r92, %r97;
	shf.l.wrap.b32 	%r99, %r98, %r98, 24;
	add.s32 	%r100, %r93, %r99;
	xor.b32  	%r101, %r95, %r100;
	shf.l.wrap.b32 	%r102, %r101, %r101, 25;
	add.s32 	%r103, %r55, %r39;
	add.s32 	%r104, %r103, %r74;
	xor.b32  	%r105, %r99, %r104;
	shf.l.wrap.b32 	%r106, %r105, %r105, 16;
	add.s32 	%r107, %r86, %r106;
	xor.b32  	%r108, %r74, %r107;
	shf.l.wrap.b32 	%r109, %r108, %r108, 20;
	add.s32 	%r110, %r109, %r40;
	add.s32 	%r111, %r110, %r104;
	xor.b32  	%r112, %r106, %r111;
	shf.l.wrap.b32 	%r113, %r112, %r112, 24;
	add.s32 	%r114, %r107, %r113;
	xor.b32  	%r115, %r109, %r114;
	shf.l.wrap.b32 	%r116, %r115, %r115, 25;
	add.s32 	%r117, %r69, %r41;
	add.s32 	%r118, %r117, %r88;
	xor.b32  	%r119, %r57, %r118;
	shf.l.wrap.b32 	%r120, %r119, %r119, 16;
	add.s32 	%r121, %r100, %r120;
	xor.b32  	%r122, %r88, %r121;
	shf.l.wrap.b32 	%r123, %r122, %r122, 20;
	add.s32 	%r124, %r123, %r42;
	add.s32 	%r125, %r124, %r118;
	xor.b32  	%r126, %r120, %r125;
	shf.l.wrap.b32 	%r127, %r126, %r126, 24;
	add.s32 	%r128, %r121, %r127;
	xor.b32  	%r129, %r123, %r128;
	shf.l.wrap.b32 	%r130, %r129, %r129, 25;
	add.s32 	%r131, %r83, %r43;
	add.s32 	%r132, %r131, %r102;
	xor.b32  	%r133, %r71, %r132;
	shf.l.wrap.b32 	%r134, %r133, %r133, 16;
	add.s32 	%r135, %r58, %r134;
	xor.b32  	%r136, %r102, %r135;
	shf.l.wrap.b32 	%r137, %r136, %r136, 20;
	add.s32 	%r138, %r137, %r44;
	add.s32 	%r139, %r138, %r132;
	xor.b32  	%r140, %r134, %r139;
	shf.l.wrap.b32 	%r141, %r140, %r140, 24;
	add.s32 	%r142, %r135, %r141;
	xor.b32  	%r143, %r137, %r142;
	shf.l.wrap.b32 	%r144, %r143, %r143, 25;
	add.s32 	%r145, %r97, %r45;
	add.s32 	%r146, %r145, %r60;
	xor.b32  	%r147, %r85, %r146;
	shf.l.wrap.b32 	%r148, %r147, %r147, 16;
	add.s32 	%r149, %r72, %r148;
	xor.b32  	%r150, %r60, %r149;
	shf.l.wrap.b32 	%r151, %r150, %r150, 20;
	add.s32 	%r152, %r151, %r46;
	add.s32 	%r153, %r152, %r146;
	xor.b32  	%r154, %r148, %r153;
	shf.l.wrap.b32 	%r155, %r154, %r154, 24;
	add.s32 	%r156, %r149, %r155;
	xor.b32  	%r157, %r151, %r156;
	shf.l.wrap.b32 	%r158, %r157, %r157, 25;
	add.s32 	%r159, %r111, %r33;
	add.s32 	%r160, %r159, %r158;
	xor.b32  	%r161, %r127, %r160;
	shf.l.wrap.b32 	%r162, %r161, %r161, 16;
	add.s32 	%r163, %r142, %r162;
	xor.b32  	%r164, %r158, %r163;
	shf.l.wrap.b32 	%r165, %r164, %r164, 20;
	add.s32 	%r166, %r165, %r37;
	add.s32 	%r167, %r166, %r160;
	xor.b32  	%r168, %r162, %r167;
	shf.l.wrap.b32 	%r169, %r168, %r168, 24;
	add.s32 	%r170, %r163, %r169;
	xor.b32  	%r171, %r165, %r170;
	shf.l.wrap.b32 	%r172, %r171, %r171, 25;
	add.s32 	%r173, %r125, %r34;
	add.s32 	%r174, %r173, %r116;
	xor.b32  	%r175, %r141, %r174;
	shf.l.wrap.b32 	%r176, %r175, %r175, 16;
	add.s32 	%r177, %r156, %r176;
	xor.b32  	%r178, %r116, %r177;
	shf.l.wrap.b32 	%r179, %r178, %r178, 20;
	add.s32 	%r180, %r179, %r41;
	add.s32 	%r181, %r180, %r174;
	xor.b32  	%r182, %r176, %r181;
	shf.l.wrap.b32 	%r183, %r182, %r182, 24;
	add.s32 	%r184, %r177, %r183;
	xor.b32  	%r185, %r179, %r184;
	shf.l.wrap.b32 	%r186, %r185, %r185, 25;
	add.s32 	%r187, %r139, %r38;
	add.s32 	%r188, %r187, %r130;
	xor.b32  	%r189, %r155, %r188;
	shf.l.wrap.b32 	%r190, %r189, %r189, 16;
	add.s32 	%r191, %r114, %r190;
	xor.b32  	%r192, %r130, %r191;
	shf.l.wrap.b32 	%r193, %r192, %r192, 20;
	add.s32 	%r194, %r193, %r31;
	add.s32 	%r195, %r194, %r188;
	xor.b32  	%r196, %r190, %r195;
	shf.l.wrap.b32 	%r197, %r196, %r196, 24;
	add.s32 	%r198, %r191, %r197;
	xor.b32  	%r199, %r193, %r198;
	shf.l.wrap.b32 	%r200, %r199, %r199, 25;
	add.s32 	%r201, %r153, %r35;
	add.s32 	%r202, %r201, %r144;
	xor.b32  	%r203, %r113, %r202;
	shf.l.wrap.b32 	%r204, %r203, %r203, 16;
	add.s32 	%r205, %r128, %r204;
	xor.b32  	%r206, %r144, %r205;
	shf.l.wrap.b32 	%r207, %r206, %r206, 20;
	add.s32 	%r208, %r207, %r44;
	add.s32 	%r209, %r208, %r202;
	xor.b32  	%r210, %r204, %r209;
	shf.l.wrap.b32 	%r211, %r210, %r210, 24;
	add.s32 	%r212, %r205, %r211;
	xor.b32  	%r213, %r207, %r212;
	shf.l.wrap.b32 	%r214, %r213, %r213, 25;
	add.s32 	%r215, %r167, %r32;
	add.s32 	%r216, %r215, %r186;
	xor.b32  	%r217, %r211, %r216;
	shf.l.wrap.b32 	%r218, %r217, %r217, 16;
	add.s32 	%r219, %r198, %r218;
	xor.b32  	%r220, %r186, %r219;
	shf.l.wrap.b32 	%r221, %r220, %r220, 20;
	add.s32 	%r222, %r221, %r42;
	add.s32 	%r223, %r222, %r216;
	xor.b32  	%r224, %r218, %r223;
	shf.l.wrap.b32 	%r225, %r224, %r224, 24;
	add.s32 	%r226, %r219, %r225;
	xor.b32  	%r227, %r221, %r226;
	shf.l.wrap.b32 	%r228, %r227, %r227, 25;
	add.s32 	%r229, %r181, %r43;
	add.s32 	%r230, %r229, %r200;
	xor.b32  	%r231, %r169, %r230;
	shf.l.wrap.b32 	%r232, %r231, %r231, 16;
	add.s32 	%r233, %r212, %r232;
	xor.b32  	%r234, %r200, %r233;
	shf.l.wrap.b32 	%r235, %r234, %r234, 20;
	add.s32 	%r236, %r235, %r36;
	add.s32 	%r237, %r236, %r230;
	xor.b32  	%r238, %r232, %r237;
	shf.l.wrap.b32 	%r239, %r238, %r238, 24;
	add.s32 	%r240, %r233, %r239;
	xor.b32  	%r241, %r235, %r240;
	shf.l.wrap.b32 	%r242, %r241, %r241, 25;
	add.s32 	%r243, %r195, %r40;
	add.s32 	%r244, %r243, %r214;
	xor.b32  	%r245, %r183, %r244;
	shf.l.wrap.b32 	%r246, %r245, %r245, 16;
	add.s32 	%r247, %r170, %r246;
	xor.b32  	%r248, %r214, %r247;
	shf.l.wrap.b32 	%r249, %r248, %r248, 20;
	add.s32 	%r250, %r249, %r45;
	add.s32 	%r251, %r250, %r244;
	xor.b32  	%r252, %r246, %r251;
	shf.l.wrap.b32 	%r253, %r252, %r252, 24;
	add.s32 	%r254, %r247, %r253;
	xor.b32  	%r255, %r249, %r254;
	shf.l.wrap.b32 	%r256, %r255, %r255, 25;
	add.s32 	%r257, %r209, %r46;
	add.s32 	%r258, %r257, %r172;
	xor.b32  	%r259, %r197, %r258;
	shf.l.wrap.b32 	%r260, %r259, %r259, 16;
	add.s32 	%r261, %r184, %r260;
	xor.b32  	%r262, %r172, %r261;
	shf.l.wrap.b32 	%r263, %r262, %r262, 20;
	add.s32 	%r264, %r263, %r39;
	add.s32 	%r265, %r264, %r258;
	xor.b32  	%r266, %r260, %r265;
	shf.l.wrap.b32 	%r267, %r266, %r266, 24;
	add.s32 	%r268, %r261, %r267;
	xor.b32  	%r269, %r263, %r268;
	shf.l.wrap.b32 	%r270, %r269, %r269, 25;
	add.s32 	%r271, %r223, %r34;
	add.s32 	%r272, %r271, %r270;
	xor.b32  	%r273, %r239, %r272;
	shf.l.wrap.b32 	%r274, %r273, %r273, 16;
	add.s32 	%r275, %r254, %r274;
	xor.b32  	%r276, %r270, %r275;
	shf.l.wrap.b32 	%r277, %r276, %r276, 20;
	add.s32 	%r278, %r277, %r35;
	add.s32 	%r279, %r278, %r272;
	xor.b32  	%r280, %r274, %r279;
	shf.l.wrap.b32 	%r281, %r280, %r280, 24;
	add.s32 	%r282, %r275, %r281;
	xor.b32  	%r283, %r277, %r282;
	shf.l.wrap.b32 	%r284, %r283, %r283, 25;
	add.s32 	%r285, %r237, %r41;
	add.s32 	%r286, %r285, %r228;
	xor.b32  	%r287, %r253, %r286;
	shf.l.wrap.b32 	%r288, %r287, %r287, 16;
	add.s32 	%r289, %r268, %r288;
	xor.b32  	%r290, %r228, %r289;
	shf.l.wrap.b32 	%r291, %r290, %r290, 20;
	add.s32 	%r292, %r291, %r43;
	add.s32 	%r293, %r292, %r286;
	xor.b32  	%r294, %r288, %r293;
	shf.l.wrap.b32 	%r295, %r294, %r294, 24;
	add.s32 	%r296, %r289, %r295;
	xor.b32  	%r297, %r291, %r296;
	shf.l.wrap.b32 	%r298, %r297, %r297, 25;
	add.s32 	%r299, %r251, %r44;
	add.s32 	%r300, %r299, %r242;
	xor.b32  	%r301, %r267, %r300;
	shf.l.wrap.b32 	%r302, %r301, %r301, 16;
	add.s32 	%r303, %r226, %r302;
	xor.b32  	%r304, %r242, %r303;
	shf.l.wrap.b32 	%r305, %r304, %r304, 20;
	add.s32 	%r306, %r305, %r33;
	add.s32 	%r307, %r306, %r300;
	xor.b32  	%r308, %r302, %r307;
	shf.l.wrap.b32 	%r309, %r308, %r308, 24;
	add.s32 	%r310, %r303, %r309;
	xor.b32  	%r311, %r305, %r310;
	shf.l.wrap.b32 	%r312, %r311, %r311, 25;
	add.s32 	%r313, %r265, %r38;
	add.s32 	%r314, %r313, %r256;
	xor.b32  	%r315, %r225, %r314;
	shf.l.wrap.b32 	%r316, %r315, %r315, 16;
	add.s32 	%r317, %r240, %r316;
	xor.b32  	%r318, %r256, %r317;
	shf.l.wrap.b32 	%r319, %r318, %r318, 20;
	add.s32 	%r320, %r319, %r45;
	add.s32 	%r321, %r320, %r314;
	xor.b32  	%r322, %r316, %r321;
	shf.l.wrap.b32 	%r323, %r322, %r322, 24;
	add.s32 	%r324, %r317, %r323;
	xor.b32  	%r325, %r319, %r324;
	shf.l.wrap.b32 	%r326, %r325, %r325, 25;
	add.s32 	%r327, %r279, %r37;
	add.s32 	%r328, %r327, %r298;
	xor.b32  	%r329, %r323, %r328;
	shf.l.wrap.b32 	%r330, %r329, %r329, 16;
	add.s32 	%r331, %r310, %r330;
	xor.b32  	%r332, %r298, %r331;
	shf.l.wrap.b32 	%r333, %r332, %r332, 20;
	add.s32 	%r334, %r333, %r36;
	add.s32 	%r335, %r334, %r328;
	xor.b32  	%r336, %r330, %r335;
	shf.l.wrap.b32 	%r337, %r336, %r336, 24;
	add.s32 	%r338, %r331, %r337;
	xor.b32  	%r339, %r333, %r338;
	shf.l.wrap.b32 	%r340, %r339, %r339, 25;
	add.s32 	%r341, %r293, %r40;
	add.s32 	%r342, %r341, %r312;
	xor.b32  	%r343, %r281, %r342;
	shf.l.wrap.b32 	%r344, %r343, %r343, 16;
	add.s32 	%r345, %r324, %r344;
	xor.b32  	%r346, %r312, %r345;
	shf.l.wrap.b32 	%r347, %r346, %r346, 20;
	add.s32 	%r348, %r347, %r31;
	add.s32 	%r349, %r348, %r342;
	xor.b32  	%r350, %r344, %r349;
	shf.l.wrap.b32 	%r351, %r350, %r350, 24;
	add.s32 	%r352, %r345, %r351;
	xor.b32  	%r353, %r347, %r352;
	shf.l.wrap.b32 	%r354, %r353, %r353, 25;
	add.s32 	%r355, %r307, %r42;
	add.s32 	%r356, %r355, %r326;
	xor.b32  	%r357, %r295, %r356;
	shf.l.wrap.b32 	%r358, %r357, %r357, 16;
	add.s32 	%r359, %r282, %r358;
	xor.b32  	%r360, %r326, %r359;
	shf.l.wrap.b32 	%r361, %r360, %r360, 20;
	add.s32 	%r362, %r361, %r46;
	add.s32 	%r363, %r362, %r356;
	xor.b32  	%r364, %r358, %r363;
	shf.l.wrap.b32 	%r365, %r364, %r364, 24;
	add.s32 	%r366, %r359, %r365;
	xor.b32  	%r367, %r361, %r366;
	shf.l.wrap.b32 	%r368, %r367, %r367, 25;
	add.s32 	%r369, %r321, %r39;
	add.s32 	%r370, %r369, %r284;
	xor.b32  	%r371, %r309, %r370;
	shf.l.wrap.b32 	%r372, %r371, %r371, 16;
	add.s32 	%r373, %r296, %r372;
	xor.b32  	%r374, %r284, %r373;
	shf.l.wrap.b32 	%r375, %r374, %r374, 20;
	add.s32 	%r376, %r375, %r32;
	add.s32 	%r377, %r376, %r370;
	xor.b32  	%r378, %r372, %r377;
	shf.l.wrap.b32 	%r379, %r378, %r378, 24;
	add.s32 	%r380, %r373, %r379;
	xor.b32  	%r381, %r375, %r380;
	shf.l.wrap.b32 	%r382, %r381, %r381, 25;
	add.s32 	%r383, %r335, %r41;
	add.s32 	%r384, %r383, %r382;
	xor.b32  	%r385, %r351, %r384;
	shf.l.wrap.b32 	%r386, %r385, %r385, 16;
	add.s32 	%r387, %r366, %r386;
	xor.b32  	%r388, %r382, %r387;
	shf.l.wrap.b32 	%r389, %r388, %r388, 20;
	add.s32 	%r390, %r389, %r38;
	add.s32 	%r391, %r390, %r384;
	xor.b32  	%r392, %r386, %r391;
	shf.l.wrap.b32 	%r393, %r392, %r392, 24;
	add.s32 	%r394, %r387, %r393;
	xor.b32  	%r395, %r389, %r394;
	shf.l.wrap.b32 	%r396, %r395, %r395, 25;
	add.s32 	%r397, %r349, %r43;
	add.s32 	%r398, %r397, %r340;
	xor.b32  	%r399, %r365, %r398;
	shf.l.wrap.b32 	%r400, %r399, %r399, 16;
	add.s32 	%r401, %r380, %r400;
	xor.b32  	%r402, %r340, %r401;
	shf.l.wrap.b32 	%r403, %r402, %r402, 20;
	add.s32 	%r404, %r403, %r40;
	add.s32 	%r405, %r404, %r398;
	xor.b32  	%r406, %r400, %r405;
	shf.l.wrap.b32 	%r407, %r406, %r406, 24;
	add.s32 	%r408, %r401, %r407;
	xor.b32  	%r409, %r403, %r408;
	shf.l.wrap.b32 	%r410, %r409, %r409, 25;
	add.s32 	%r411, %r363, %r45;
	add.s32 	%r412, %r411, %r354;
	xor.b32  	%r413, %r379, %r412;
	shf.l.wrap.b32 	%r414, %r413, %r413, 16;
	add.s32 	%r415, %r338, %r414;
	xor.b32  	%r416, %r354, %r415;
	shf.l.wrap.b32 	%r417, %r416, %r416, 20;
	add.s32 	%r418, %r417, %r34;
	add.s32 	%r419, %r418, %r412;
	xor.b32  	%r420, %r414, %r419;
	shf.l.wrap.b32 	%r421, %r420, %r420, 24;
	add.s32 	%r422, %r415, %r421;
	xor.b32  	%r423, %r417, %r422;
	shf.l.wrap.b32 	%r424, %r423, %r423, 25;
	add.s32 	%r425, %r377, %r44;
	add.s32 	%r426, %r425, %r368;
	xor.b32  	%r427, %r337, %r426;
	shf.l.wrap.b32 	%r428, %r427, %r427, 16;
	add.s32 	%r429, %r352, %r428;
	xor.b32  	%r430, %r368, %r429;
	shf.l.wrap.b32 	%r431, %r430, %r430, 20;
	add.s32 	%r432, %r431, %r46;
	add.s32 	%r433, %r432, %r426;
	xor.b32  	%r434, %r428, %r433;
	shf.l.wrap.b32 	%r435, %r434, %r434, 24;
	add.s32 	%r436, %r429, %r435;
	xor.b32  	%r437, %r431, %r436;
	shf.l.wrap.b32 	%r438, %r437, %r437, 25;
	add.s32 	%r439, %r391, %r35;
	add.s32 	%r440, %r439, %r410;
	xor.b32  	%r441, %r435, %r440;
	shf.l.wrap.b32 	%r442, %r441, %r441, 16;
	add.s32 	%r443, %r422, %r442;
	xor.b32  	%r444, %r410, %r443;
	shf.l.wrap.b32 	%r445, %r444, %r444, 20;
	add.s32 	%r446, %r445, %r31;
	add.s32 	%r447, %r446, %r440;
	xor.b32  	%r448, %r442, %r447;
	shf.l.wrap.b32 	%r449, %r448, %r448, 24;
	add.s32 	%r450, %r443, %r449;
	xor.b32  	%r451, %r445, %r450;
	shf.l.wrap.b32 	%r452, %r451, %r451, 25;
	add.s32 	%r453, %r405, %r42;
	add.s32 	%r454, %r453, %r424;
	xor.b32  	%r455, %r393, %r454;
	shf.l.wrap.b32 	%r456, %r455, %r455, 16;
	add.s32 	%r457, %r436, %r456;
	xor.b32  	%r458, %r424, %r457;
	shf.l.wrap.b32 	%r459, %r458, %r458, 20;
	add.s32 	%r460, %r459, %r33;
	add.s32 	%r461, %r460, %r454;
	xor.b32  	%r462, %r456, %r461;
	shf.l.wrap.b32 	%r463, %r462, %r462, 24;
	add.s32 	%r464, %r457, %r463;
	xor.b32  	%r465, %r459, %r464;
	shf.l.wrap.b32 	%r466, %r465, %r465, 25;
	add.s32 	%r467, %r419, %r36;
	add.s32 	%r468, %r467, %r438;
	xor.b32  	%r469, %r407, %r468;
	shf.l.wrap.b32 	%r470, %r469, %r469, 16;
	add.s32 	%r471, %r394, %r470;
	xor.b32  	%r472, %r438, %r471;
	shf.l.wrap.b32 	%r473, %r472, %r472, 20;
	add.s32 	%r474, %r473, %r39;
	add.s32 	%r475, %r474, %r468;
	xor.b32  	%r476, %r470, %r475;
	shf.l.wrap.b32 	%r477, %r476, %r476, 24;
	add.s32 	%r478, %r471, %r477;
	xor.b32  	%r479, %r473, %r478;
	shf.l.wrap.b32 	%r480, %r479, %r479, 25;
	add.s32 	%r481, %r433, %r32;
	add.s32 	%r482, %r481, %r396;
	xor.b32  	%r483, %r421, %r482;
	shf.l.wrap.b32 	%r484, %r483, %r483, 16;
	add.s32 	%r485, %r408, %r484;
	xor.b32  	%r486, %r396, %r485;
	shf.l.wrap.b32 	%r487, %r486, %r486, 20;
	add.s32 	%r488, %r487, %r37;
	add.s32 	%r489, %r488, %r482;
	xor.b32  	%r490, %r484, %r489;
	shf.l.wrap.b32 	%r491, %r490, %r490, 24;
	add.s32 	%r492, %r485, %r491;
	xor.b32  	%r493, %r487, %r492;
	shf.l.wrap.b32 	%r494, %r493, %r493, 25;
	add.s32 	%r495, %r447, %r43;
	add.s32 	%r496, %r495, %r494;
	xor.b32  	%r497, %r463, %r496;
	shf.l.wrap.b32 	%r498, %r497, %r497, 16;
	add.s32 	%r499, %r478, %r498;
	xor.b32  	%r500, %r494, %r499;
	shf.l.wrap.b32 	%r501, %r500, %r500, 20;
	add.s32 	%r502, %r501, %r44;
	add.s32 	%r503, %r502, %r496;
	xor.b32  	%r504, %r498, %r503;
	shf.l.wrap.b32 	%r505, %r504, %r504, 24;
	add.s32 	%r506, %r499, %r505;
	xor.b32  	%r507, %r501, %r506;
	shf.l.wrap.b32 	%r508, %r507, %r507, 25;
	add.s32 	%r509, %r461, %r40;
	add.s32 	%r510, %r509, %r452;
	xor.b32  	%r511, %r477, %r510;
	shf.l.wrap.b32 	%r512, %r511, %r511, 16;
	add.s32 	%r513, %r492, %r512;
	xor.b32  	%r514, %r452, %r513;
	shf.l.wrap.b32 	%r515, %r514, %r514, 20;
	add.s32 	%r516, %r515, %r42;
	add.s32 	%r517, %r516, %r510;
	xor.b32  	%r518, %r512, %r517;
	shf.l.wrap.b32 	%r519, %r518, %r518, 24;
	add.s32 	%r520, %r513, %r519;
	xor.b32  	%r521, %r515, %r520;
	shf.l.wrap.b32 	%r522, %r521, %r521, 25;
	add.s32 	%r523, %r475, %r46;
	add.s32 	%r524, %r523, %r466;
	xor.b32  	%r525, %r491, %r524;
	shf.l.wrap.b32 	%r526, %r525, %r525, 16;
	add.s32 	%r527, %r450, %r526;
	xor.b32  	%r528, %r466, %r527;
	shf.l.wrap.b32 	%r529, %r528, %r528, 20;
	add.s32 	%r530, %r529, %r41;
	add.s32 	%r531, %r530, %r524;
	xor.b32  	%r532, %r526, %r531;
	shf.l.wrap.b32 	%r533, %r532, %r532, 24;
	add.s32 	%r534, %r527, %r533;
	xor.b32  	%r535, %r529, %r534;
	shf.l.wrap.b32 	%r536, %r535, %r535, 25;
	add.s32 	%r537, %r489, %r45;
	add.s32 	%r538, %r537, %r480;
	xor.b32  	%r539, %r449, %r538;
	shf.l.wrap.b32 	%r540, %r539, %r539, 16;
	add.s32 	%r541, %r464, %r540;
	xor.b32  	%r542, %r480, %r541;
	shf.l.wrap.b32 	%r543, %r542, %r542, 20;
	add.s32 	%r544, %r543, %r39;
	add.s32 	%r545, %r544, %r538;
	xor.b32  	%r546, %r540, %r545;
	shf.l.wrap.b32 	%r547, %r546, %r546, 24;
	add.s32 	%r548, %r541, %r547;
	xor.b32  	%r549, %r543, %r548;
	shf.l.wrap.b32 	%r550, %r549, %r549, 25;
	add.s32 	%r551, %r503, %r38;
	add.s32 	%r552, %r551, %r522;
	xor.b32  	%r553, %r547, %r552;
	shf.l.wrap.b32 	%r554, %r553, %r553, 16;
	add.s32 	%r555, %r534, %r554;
	xor.b32  	%r556, %r522, %r555;
	shf.l.wrap.b32 	%r557, %r556, %r556, 20;
	add.s32 	%r558, %r557, %r33;
	add.s32 	%r559, %r558, %r552;
	xor.b32  	%r560, %r554, %r559;
	shf.l.wrap.b32 	%r561, %r560, %r560, 24;
	add.s32 	%r562, %r555, %r561;
	xor.b32  	%r563, %r557, %r562;
	shf.l.wrap.b32 	%r564, %r563, %r563, 25;
	add.s32 	%r565, %r517, %r36;
	add.s32 	%r566, %r565, %r536;
	xor.b32  	%r567, %r505, %r566;
	shf.l.wrap.b32 	%r568, %r567, %r567, 16;
	add.s32 	%r569, %r548, %r568;
	xor.b32  	%r570, %r536, %r569;
	shf.l.wrap.b32 	%r571, %r570, %r570, 20;
	add.s32 	%r572, %r571, %r34;
	add.s32 	%r573, %r572, %r566;
	xor.b32  	%r574, %r568, %r573;
	shf.l.wrap.b32 	%r575, %r574, %r574, 24;
	add.s32 	%r576, %r569, %r575;
	xor.b32  	%r577, %r571, %r576;
	shf.l.wrap.b32 	%r578, %r577, %r577, 25;
	add.s32 	%r579, %r531, %r31;
	add.s32 	%r580, %r579, %r550;
	xor.b32  	%r581, %r519, %r580;
	shf.l.wrap.b32 	%r582, %r581, %r581, 16;
	add.s32 	%r583, %r506, %r582;
	xor.b32  	%r584, %r550, %r583;
	shf.l.wrap.b32 	%r585, %r584, %r584, 20;
	add.s32 	%r586, %r585, %r32;
	add.s32 	%r587, %r586, %r580;
	xor.b32  	%r588, %r582, %r587;
	shf.l.wrap.b32 	%r589, %r588, %r588, 24;
	add.s32 	%r590, %r583, %r589;
	xor.b32  	%r591, %r585, %r590;
	shf.l.wrap.b32 	%r592, %r591, %r591, 25;
	add.s32 	%r593, %r545, %r37;
	add.s32 	%r594, %r593, %r508;
	xor.b32  	%r595, %r533, %r594;
	shf.l.wrap.b32 	%r596, %r595, %r595, 16;
	add.s32 	%r597, %r520, %r596;
	xor.b32  	%r598, %r508, %r597;
	shf.l.wrap.b32 	%r599, %r598, %r598, 20;
	add.s32 	%r600, %r599, %r35;
	add.s32 	%r601, %r600, %r594;
	xor.b32  	%r602, %r596, %r601;
	shf.l.wrap.b32 	%r603, %r602, %r602, 24;
	add.s32 	%r604, %r597, %r603;
	xor.b32  	%r605, %r599, %r604;
	shf.l.wrap.b32 	%r606, %r605, %r605, 25;
	add.s32 	%r607, %r559, %r40;
	add.s32 	%r608, %r607, %r606;
	xor.b32  	%r609, %r575, %r608;
	shf.l.wrap.b32 	%r610, %r609, %r609, 16;
	add.s32 	%r611, %r590, %r610;
	xor.b32  	%r612, %r606, %r611;
	shf.l.wrap.b32 	%r613, %r612, %r612, 20;
	add.s32 	%r614, %r613, %r45;
	add.s32 	%r615, %r614, %r608;
	xor.b32  	%r616, %r610, %r615;
	shf.l.wrap.b32 	%r617, %r616, %r616, 24;
	add.s32 	%r618, %r611, %r617;
	xor.b32  	%r619, %r613, %r618;
	shf.l.wrap.b32 	%r620, %r619, %r619, 25;
	add.s32 	%r621, %r573, %r42;
	add.s32 	%r622, %r621, %r564;
	xor.b32  	%r623, %r589, %r622;
	shf.l.wrap.b32 	%r624, %r623, %r623, 16;
	add.s32 	%r625, %r604, %r624;
	xor.b32  	%r626, %r564, %r625;
	shf.l.wrap.b32 	%r627, %r626, %r626, 20;
	add.s32 	%r628, %r627, %r36;
	add.s32 	%r629, %r628, %r622;
	xor.b32  	%r630, %r624, %r629;
	shf.l.wrap.b32 	%r631, %r630, %r630, 24;
	add.s32 	%r632, %r625, %r631;
	xor.b32  	%r633, %r627, %r632;
	shf.l.wrap.b32 	%r634, %r633, %r633, 25;
	add.s32 	%r635, %r587, %r39;
	add.s32 	%r636, %r635, %r578;
	xor.b32  	%r637, %r603, %r636;
	shf.l.wrap.b32 	%r638, %r637, %r637, 16;
	add.s32 	%r639, %r562, %r638;
	xor.b32  	%r640, %r578, %r639;
	shf.l.wrap.b32 	%r641, %r640, %r640, 20;
	add.s32 	%r642, %r641, %r43;
	add.s32 	%r643, %r642, %r636;
	xor.b32  	%r644, %r638, %r643;
	shf.l.wrap.b32 	%r645, %r644, %r644, 24;
	add.s32 	%r646, %r639, %r645;
	xor.b32  	%r647, %r641, %r646;
	shf.l.wrap.b32 	%r648, %r647, %r647, 25;
	add.s32 	%r649, %r601, %r46;
	add.s32 	%r650, %r649, %r592;
	xor.b32  	%r651, %r561, %r650;
	shf.l.wrap.b32 	%r652, %r651, %r651, 16;
	add.s32 	%r653, %r576, %r652;
	xor.b32  	%r654, %r592, %r653;
	shf.l.wrap.b32 	%r655, %r654, %r654, 20;
	add.s32 	%r656, %r655, %r32;
	add.s32 	%r657, %r656, %r650;
	xor.b32  	%r658, %r652, %r657;
	shf.l.wrap.b32 	%r659, %r658, %r658, 24;
	add.s32 	%r660, %r653, %r659;
	xor.b32  	%r661, %r655, %r660;
	shf.l.wrap.b32 	%r662, %r661, %r661, 25;
	add.s32 	%r663, %r615, %r44;
	add.s32 	%r664, %r663, %r634;
	xor.b32  	%r665, %r659, %r664;
	shf.l.wrap.b32 	%r666, %r665, %r665, 16;
	add.s32 	%r667, %r646, %r666;
	xor.b32  	%r668, %r634, %r667;
	shf.l.wrap.b32 	%r669, %r668, %r668, 20;
	add.s32 	%r670, %r669, %r34;
	add.s32 	%r671, %r670, %r664;
	xor.b32  	%r672, %r666, %r671;
	shf.l.wrap.b32 	%r673, %r672, %r672, 24;
	add.s32 	%r674, %r667, %r673;
	xor.b32  	%r675, %r669, %r674;
	shf.l.wrap.b32 	%r676, %r675, %r675, 25;
	add.s32 	%r677, %r629, %r31;
	add.s32 	%r678, %r677, %r648;
	xor.b32  	%r679, %r617, %r678;
	shf.l.wrap.b32 	%r680, %r679, %r679, 16;
	add.s32 	%r681, %r660, %r680;
	xor.b32  	%r682, %r648, %r681;
	shf.l.wrap.b32 	%r683, %r682, %r682, 20;
	add.s32 	%r684, %r683, %r41;
	add.s32 	%r685, %r684, %r678;
	xor.b32  	%r686, %r680, %r685;
	shf.l.wrap.b32 	%r687, %r686, %r686, 24;
	add.s32 	%r688, %r681, %r687;
	xor.b32  	%r689, %r683, %r688;
	shf.l.wrap.b32 	%r690, %r689, %r689, 25;
	add.s32 	%r691, %r643, %r33;
	add.s32 	%r692, %r691, %r662;
	xor.b32  	%r693, %r631, %r692;
	shf.l.wrap.b32 	%r694, %r693, %r693, 16;
	add.s32 	%r695, %r618, %r694;
	xor.b32  	%r696, %r662, %r695;
	shf.l.wrap.b32 	%r697, %r696, %r696, 20;
	add.s32 	%r698, %r697, %r37;
	add.s32 	%r699, %r698, %r692;
	xor.b32  	%r700, %r694, %r699;
	shf.l.wrap.b32 	%r701, %r700, %r700, 24;
	add.s32 	%r702, %r695, %r701;
	xor.b32  	%r703, %r697, %r702;
	shf.l.wrap.b32 	%r704, %r703, %r703, 25;
	add.s32 	%r705, %r657, %r35;
	add.s32 	%r706, %r705, %r620;
	xor.b32  	%r707, %r645, %r706;
	shf.l.wrap.b32 	%r708, %r707, %r707, 16;
	add.s32 	%r709, %r632, %r708;
	xor.b32  	%r710, %r620, %r709;
	shf.l.wrap.b32 	%r711, %r710, %r710, 20;
	add.s32 	%r712, %r711, %r38;
	add.s32 	%r713, %r712, %r706;
	xor.b32  	%r714, %r708, %r713;
	shf.l.wrap.b32 	%r715, %r714, %r714, 24;
	add.s32 	%r716, %r709, %r715;
	xor.b32  	%r717, %r711, %r716;
	shf.l.wrap.b32 	%r718, %r717, %r717, 25;
	add.s32 	%r719, %r671, %r42;
	add.s32 	%r720, %r719, %r718;
	xor.b32  	%r721, %r687, %r720;
	shf.l.wrap.b32 	%r722, %r721, %r721, 16;
	add.s32 	%r723, %r702, %r722;
	xor.b32  	%r724, %r718, %r723;
	shf.l.wrap.b32 	%r725, %r724, %r724, 20;
	add.s32 	%r726, %r725, %r46;
	add.s32 	%r727, %r726, %r720;
	xor.b32  	%r728, %r722, %r727;
	shf.l.wrap.b32 	%r729, %r728, %r728, 24;
	add.s32 	%r730, %r723, %r729;
	xor.b32  	%r731, %r725, %r730;
	shf.l.wrap.b32 	%r732, %r731, %r731, 25;
	add.s32 	%r733, %r685, %r36;
	add.s32 	%r734, %r733, %r676;
	xor.b32  	%r735, %r701, %r734;
	shf.l.wrap.b32 	%r736, %r735, %r735, 16;
	add.s32 	%r737, %r716, %r736;
	xor.b32  	%r738, %r676, %r737;
	shf.l.wrap.b32 	%r739, %r738, %r738, 20;
	add.s32 	%r740, %r739, %r31;
	add.s32 	%r741, %r740, %r734;
	xor.b32  	%r742, %r736, %r741;
	shf.l.wrap.b32 	%r743, %r742, %r742, 24;
	add.s32 	%r744, %r737, %r743;
	xor.b32  	%r745, %r739, %r744;
	shf.l.wrap.b32 	%r746, %r745, %r745, 25;
	add.s32 	%r747, %r699, %r32;
	add.s32 	%r748, %r747, %r690;
	xor.b32  	%r749, %r715, %r748;
	shf.l.wrap.b32 	%r750, %r749, %r749, 16;
	add.s32 	%r751, %r674, %r750;
	xor.b32  	%r752, %r690, %r751;
	shf.l.wrap.b32 	%r753, %r752, %r752, 20;
	add.s32 	%r754, %r753, %r40;
	add.s32 	%r755, %r754, %r748;
	xor.b32  	%r756, %r750, %r755;
	shf.l.wrap.b32 	%r757, %r756, %r756, 24;
	add.s32 	%r758, %r751, %r757;
	xor.b32  	%r759, %r753, %r758;
	shf.l.wrap.b32 	%r760, %r759, %r759, 25;
	add.s32 	%r761, %r713, %r39;
	add.s32 	%r762, %r761, %r704;
	xor.b32  	%r763, %r673, %r762;
	shf.l.wrap.b32 	%r764, %r763, %r763, 16;
	add.s32 	%r765, %r688, %r764;
	xor.b32  	%r766, %r704, %r765;
	shf.l.wrap.b32 	%r767, %r766, %r766, 20;
	add.s32 	%r768, %r767, %r37;
	add.s32 	%r769, %r768, %r762;
	xor.b32  	%r770, %r764, %r769;
	shf.l.wrap.b32 	%r771, %r770, %r770, 24;
	add.s32 	%r772, %r765, %r771;
	xor.b32  	%r773, %r767, %r772;
	shf.l.wrap.b32 	%r774, %r773, %r773, 25;
	add.s32 	%r775, %r727, %r45;
	add.s32 	%r776, %r775, %r746;
	xor.b32  	%r777, %r771, %r776;
	shf.l.wrap.b32 	%r778, %r777, %r777, 16;
	add.s32 	%r779, %r758, %r778;
	xor.b32  	%r780, %r746, %r779;
	shf.l.wrap.b32 	%r781, %r780, %r780, 20;
	add.s32 	%r782, %r781, %r41;
	add.s32 	%r783, %r782, %r776;
	xor.b32  	%r784, %r778, %r783;
	shf.l.wrap.b32 	%r785, %r784, %r784, 24;
	add.s32 	%r786, %r779, %r785;
	xor.b32  	%r787, %r781, %r786;
	shf.l.wrap.b32 	%r788, %r787, %r787, 25;
	add.s32 	%r789, %r741, %r33;
	add.s32 	%r790, %r789, %r760;
	xor.b32  	%r791, %r729, %r790;
	shf.l.wrap.b32 	%r792, %r791, %r791, 16;
	add.s32 	%r793, %r772, %r792;
	xor.b32  	%r794, %r760, %r793;
	shf.l.wrap.b32 	%r795, %r794, %r794, 20;
	add.s32 	%r796, %r795, %r43;
	add.s32 	%r797, %r796, %r790;
	xor.b32  	%r798, %r792, %r797;
	shf.l.wrap.b32 	%r799, %r798, %r798, 24;
	add.s32 	%r800, %r793, %r799;
	xor.b32  	%r801, %r795, %r800;
	shf.l.wrap.b32 	%r802, %r801, %r801, 25;
	add.s32 	%r803, %r755, %r34;
	add.s32 	%r804, %r803, %r774;
	xor.b32  	%r805, %r743, %r804;
	shf.l.wrap.b32 	%r806, %r805, %r805, 16;
	add.s32 	%r807, %r730, %r806;
	xor.b32  	%r808, %r774, %r807;
	shf.l.wrap.b32 	%r809, %r808, %r808, 20;
	add.s32 	%r810, %r809, %r35;
	add.s32 	%r811, %r810, %r804;
	xor.b32  	%r812, %r806, %r811;
	shf.l.wrap.b32 	%r813, %r812, %r812, 24;
	add.s32 	%r814, %r807, %r813;
	xor.b32  	%r815, %r809, %r814;
	shf.l.wrap.b32 	%r816, %r815, %r815, 25;
	add.s32 	%r817, %r769, %r38;
	add.s32 	%r818, %r817, %r732;
	xor.b32  	%r819, %r757, %r818;
	shf.l.wrap.b32 	%r820, %r819, %r819, 16;
	add.s32 	%r821, %r744, %r820;
	xor.b32  	%r822, %r732, %r821;
	shf.l.wrap.b32 	%r823, %r822, %r822, 20;
	add.s32 	%r824, %r823, %r44;
	add.s32 	%r825, %r824, %r818;
	xor.b32  	%r826, %r820, %r825;
	shf.l.wrap.b32 	%r827, %r826, %r826, 24;
	add.s32 	%r828, %r821, %r827;
	xor.b32  	%r829, %r823, %r828;
	shf.l.wrap.b32 	%r830, %r829, %r829, 25;
	xor.b32  	%r831, %r783, %r814;
	st.global.u32 	[%rd5], %r831;
	xor.b32  	%r832, %r814, %r15;
	st.global.u32 	[%rd5+32], %r832;
	xor.b32  	%r833, %r797, %r828;
	st.global.u32 	[%rd5+4], %r833;
	xor.b32  	%r834, %r828, %r16;
	st.global.u32 	[%rd5+36], %r834;
	xor.b32  	%r835, %r811, %r786;
	st.global.u32 	[%rd5+8], %r835;
	xor.b32  	%r836, %r786, %r17;
	st.global.u32 	[%rd5+40], %r836;
	xor.b32  	%r837, %r825, %r800;
	st.global.u32 	[%rd5+12], %r837;
	xor.b32  	%r838, %r800, %r18;
	st.global.u32 	[%rd5+44], %r838;
	xor.b32  	%r839, %r830, %r799;
	st.global.u32 	[%rd5+16], %r839;
	xor.b32  	%r840, %r799, %r19;
	st.global.u32 	[%rd5+48], %r840;
	xor.b32  	%r841, %r788, %r813;
	st.global.u32 	[%rd5+20], %r841;
	xor.b32  	%r842, %r813, %r20;
	st.global.u32 	[%rd5+52], %r842;
	xor.b32  	%r843, %r802, %r827;
	st.global.u32 	[%rd5+24], %r843;
	xor.b32  	%r844, %r827, %r21;
	st.global.u32 	[%rd5+56], %r844;
	xor.b32  	%r845, %r816, %r785;
	st.global.u32 	[%rd5+28], %r845;
	xor.b32  	%r846, %r785, %r22;
	st.global.u32 	[%rd5+60], %r846;
	st.local.u32 	[%rd7], %r831;
	mov.u64 	%rd14, $str$1;
	cvta.global.u64 	%rd15, %rd14;
	{ // callseq 1, 0
	.param .b64 param0;
	st.param.b64 	[param0], %rd15;
	.param .b64 param1;
	st.param.b64 	[param1], %rd6;
	.param .b32 retval0;
	call.uni (retval0), 
	vprintf, 
	(
	param0, 
	param1
	);
	ld.param.b32 	%r847, [retval0];
	} // callseq 1
$L__BB0_2:
	ret;

}


// ===== COMPILED SASS (sm_100) =====

	.target	sm_100

	.elftype	@"ET_EXEC"


//--------------------- .note.nv.tkinfo           --------------------------
	.section	.note.nv.tkinfo,"",@"SHT_NOTE"
	.sectionflags	@"SHF_NOTE_NV_TKINFO"
	.tkinfo
        /*0018*/ 	.word	0x00000002
        /*0030*/ 	.string	""
        /*0030*/ 	.string	"ptxas"
        /*0030*/ 	.string	"Cuda compilation tools, release 13.0, V13.0.88"
        /*0030*/ 	.string	"Build cuda_13.0.r13.0/compiler.36424714_0"
        /*0030*/ 	.string	"-arch sm_100 -m 64 "



//--------------------- .note.nv.cuinfo           --------------------------
	.section	.note.nv.cuinfo,"",@"SHT_NOTE"
	.sectionflags	@"SHF_NOTE_NV_CUINFO"
        /*0018*/ 	.short	0x0002
        /*001a*/ 	.short	0x0064
        /*001c*/ 	.short	0x0082
	.zero		2


//--------------------- .nv.info                  --------------------------
	.section	.nv.info,"",@"SHT_CUDA_INFO"
	.align	4


	//----- nvinfo : EIATTR_REGCOUNT
	.align		4
        /*0000*/ 	.byte	0x04, 0x2f
        /*0002*/ 	.short	(.L_5 - .L_4)
	.align		4
.L_4:
        /*0004*/ 	.word	index@(compress)
        /*0008*/ 	.word	0x00000030


	//----- nvinfo : EIATTR_FRAME_SIZE
	.align		4
.L_5:
        /*000c*/ 	.byte	0x04, 0x11
        /*000e*/ 	.short	(.L_7 - .L_6)
	.align		4
.L_6:
        /*0010*/ 	.word	index@(compress)
        /*0014*/ 	.word	0x00000010


	//----- nvinfo : EIATTR_MIN_STACK_SIZE
	.align		4
.L_7:
        /*0018*/ 	.byte	0x04, 0x12
        /*001a*/ 	.short	(.L_9 - .L_8)
	.align		4
.L_8:
        /*001c*/ 	.word	index@(compress)
        /*0020*/ 	.word	0x00000010
.L_9:


//--------------------- .nv.compat                --------------------------
	.section	.nv.compat,"",@"SHT_CUDA_COMPAT_INFO"
	.align	4
        /*0000*/ 	.byte	0x02, 0x09, 0x00, 0x00, 0x02, 0x02, 0x01, 0x00, 0x02, 0x05, 0x05, 0x00, 0x03, 0x07, 0x01, 0x01
        /*0010*/ 	.byte	0x02, 0x03, 0x00, 0x00, 0x02, 0x06, 0x01, 0x00, 0x04, 0x0b, 0x08, 0x00, 0x09, 0x00, 0x00, 0x00
        /*0020*/ 	.byte	0x00, 0x00, 0x00, 0x00


//--------------------- .nv.info.compress         --------------------------
	.section	.nv.info.compress,"",@"SHT_CUDA_INFO"
	.sectionflags	@""
	.align	4


	//----- nvinfo : EIATTR_CUDA_API_VERSION
	.align		4
        /*0000*/ 	.byte	0x04, 0x37
        /*0002*/ 	.short	(.L_11 - .L_10)
.L_10:
        /*0004*/ 	.word	0x00000082


	//----- nvinfo : EIATTR_KPARAM_INFO
	.align		4
.L_11:
        /*0008*/ 	.byte	0x04, 0x17
        /*000a*/ 	.short	(.L_13 - .L_12)
.L_12:
        /*000c*/ 	.word	0x00000000
        /*0010*/ 	.short	0x0005
        /*0012*/ 	.short	0x0020
        /*0014*/ 	.byte	0x00, 0xf5, 0x21, 0x00


	//----- nvinfo : EIATTR_KPARAM_INFO
	.align		4
.L_13:
        /*0018*/ 	.byte	0x04, 0x17
        /*001a*/ 	.short	(.L_15 - .L_14)
.L_14:
        /*001c*/ 	.word	0x00000000
        /*0020*/ 	.short	0x0004
        /*0022*/ 	.short	0x001c
        /*0024*/ 	.byte	0x00, 0xf0, 0x11, 0x00


	//----- nvinfo : EIATTR_KPARAM_INFO
	.align		4
.L_15:
        /*0028*/ 	.byte	0x04, 0x17
        /*002a*/ 	.short	(.L_17 - .L_16)
.L_16:
        /*002c*/ 	.word	0x00000000
        /*0030*/ 	.short	0x0003
        /*0032*/ 	.short	0x0018
        /*0034*/ 	.byte	0x00, 0xf0, 0x11, 0x00


	//----- nvinfo : EIATTR_KPARAM_INFO
	.align		4
.L_17:
        /*0038*/ 	.byte	0x04, 0x17
        /*003a*/ 	.short	(.L_19 - .L_18)
.L_18:
        /*003c*/ 	.word	0x00000000
        /*0040*/ 	.short	0x0002
        /*0042*/ 	.short	0x0010
        /*0044*/ 	.byte	0x00, 0xf0, 0x21, 0x00


	//----- nvinfo : EIATTR_KPARAM_INFO
	.align		4
.L_19:
        /*0048*/ 	.byte	0x04, 0x17
        /*004a*/ 	.short	(.L_21 - .L_20)
.L_20:
        /*004c*/ 	.word	0x00000000
        /*0050*/ 	.short	0x0001
        /*0052*/ 	.short	0x0008
        /*0054*/ 	.byte	0x00, 0xf5, 0x21, 0x00


	//----- nvinfo : EIATTR_KPARAM_INFO
	.align		4
.L_21:
        /*0058*/ 	.byte	0x04, 0x17
        /*005a*/ 	.short	(.L_23 - .L_22)
.L_22:
        /*005c*/ 	.word	0x00000000
        /*0060*/ 	.short	0x0000
        /*0062*/ 	.short	0x0000
        /*0064*/ 	.byte	0x00, 0xf5, 0x21, 0x00


	//----- nvinfo : EIATTR_SPARSE_MMA_MASK
	.align		4
.L_23:
        /*0068*/ 	.byte	0x03, 0x50
        /*006a*/ 	.short	0x0000


	//----- nvinfo : EIATTR_MAXREG_COUNT
	.align		4
        /*006c*/ 	.byte	0x03, 0x1b
        /*006e*/ 	.short	0x00ff


	//----- nvinfo : EIATTR_EXTERNS
	.align		4
        /*0070*/ 	.byte	0x04, 0x0f
        /*0072*/ 	.short	(.L_25 - .L_24)


	//   ....[0]....
	.align		4
.L_24:
        /*0074*/ 	.word	index@(vprintf)


	//----- nvinfo : EIATTR_MERCURY_ISA_VERSION
	.align		4
.L_25:
        /*0078*/ 	.byte	0x03, 0x5f
        /*007a*/ 	.short	0x0101


	//----- nvinfo : EIATTR_VRC_CTA_INIT_COUNT
	.align		4
        /*007c*/ 	.byte	0x02, 0x4a
	.zero		1
	.zero		1


	//----- nvinfo : EIATTR_SYSCALL_OFFSETS
	.align		4
        /*0080*/ 	.byte	0x04, 0x46
        /*0082*/ 	.short	(.L_27 - .L_26)


	//   ....[0]....
.L_26:
        /*0084*/ 	.word	0x000003d0


	//   ....[1]....
        /*0088*/ 	.word	0x000031a0


	//----- nvinfo : EIATTR_EXIT_INSTR_OFFSETS
	.align		4
.L_27:
        /*008c*/ 	.byte	0x04, 0x1c
        /*008e*/ 	.short	(.L_29 - .L_28)


	//   ....[0]....
.L_28:
        /*0090*/ 	.word	0x00000110


	//   ....[1]....
        /*0094*/ 	.word	0x000031b0


	//----- nvinfo : EIATTR_CRS_STACK_SIZE
	.align		4
.L_29:
        /*0098*/ 	.byte	0x04, 0x1e
        /*009a*/ 	.short	(.L_31 - .L_30)
.L_30:
        /*009c*/ 	.word	0x00000000


	//----- nvinfo : EIATTR_CBANK_PARAM_SIZE
	.align		4
.L_31:
        /*00a0*/ 	.byte	0x03, 0x19
        /*00a2*/ 	.short	0x0028


	//----- nvinfo : EIATTR_PARAM_CBANK
	.align		4
        /*00a4*/ 	.byte	0x04, 0x0a
        /*00a6*/ 	.short	(.L_33 - .L_32)
	.align		4
.L_32:
        /*00a8*/ 	.word	index@(.nv.constant0.compress)
        /*00ac*/ 	.short	0x0380
        /*00ae*/ 	.short	0x0028


	//----- nvinfo : EIATTR_SW_WAR
	.align		4
.L_33:
        /*00b0*/ 	.byte	0x04, 0x36
        /*00b2*/ 	.short	(.L_35 - .L_34)
.L_34:
        /*00b4*/ 	.word	0x00000008
.L_35:


//--------------------- .nv.callgraph             --------------------------
	.section	.nv.callgraph,"",@"SHT_CUDA_CALLGRAPH"
	.align	4
	.sectionentsize	8
	.align		4
        /*0000*/ 	.word	0x00000000
	.align		4
        /*0004*/ 	.word	0xffffffff
	.align		4
        /*0008*/ 	.word	index@(compress)
	.align		4
        /*000c*/ 	.word	index@(vprintf)
	.align		4
        /*0010*/ 	.word	0x00000000
	.align		4
        /*0014*/ 	.word	0xfffffffe
	.align		4
        /*0018*/ 	.word	0x00000000
	.align		4
        /*001c*/ 	.word	0xfffffffd
	.align		4
        /*0020*/ 	.word	0x00000000
	.align		4
        /*0024*/ 	.word	0xfffffffc


//--------------------- .nv.constant4             --------------------------
	.section	.nv.constant4,"a",@progbits
	.align	8
	.align		8
.nv.constant4:
        /*0000*/ 	.dword	vprintf
	.align		8
        /*0008*/ 	.dword	$str
	.align		8
        /*0010*/ 	.dword	$str$1


//--------------------- .nv.constant3             --------------------------
	.section	.nv.constant3,"a",@progbits
	.align	4
.nv.constant3:
	.type		g_IV,@object
	.size		g_IV,(g_MSG_PERMUTATION - g_IV)
g_IV:
        /*0000*/ 	.byte	0x67, 0xe6, 0x09, 0x6a, 0x85, 0xae, 0x67, 0xbb, 0x72, 0xf3, 0x6e, 0x3c, 0x3a, 0xf5, 0x4f, 0xa5
        /*0010*/ 	.byte	0x7f, 0x52, 0x0e, 0x51, 0x8c, 0x68, 0x05, 0x9b, 0xab, 0xd9, 0x83, 0x1f, 0x19, 0xcd, 0xe0, 0x5b
	.type		g_MSG_PERMUTATION,@object
	.size		g_MSG_PERMUTATION,(.L_1 - g_MSG_PERMUTATION)
g_MSG_PERMUTATION:
        /*0020*/ 	.byte	0x02, 0x00, 0x00, 0x00, 0x06, 0x00, 0x00, 0x00, 0x03, 0x00, 0x00, 0x00, 0x0a, 0x00, 0x00, 0x00
        /*0030*/ 	.byte	0x07, 0x00, 0x00, 0x00, 0x00, 0x00, 0x00, 0x00, 0x04, 0x00, 0x00, 0x00, 0x0d, 0x00, 0x00, 0x00
        /*0040*/ 	.byte	0x01, 0x00, 0x00, 0x00, 0x0b, 0x00, 0x00, 0x00, 0x0c, 0x00, 0x00, 0x00, 0x05, 0x00, 0x00, 0x00
        /*0050*/ 	.byte	0x09, 0x00, 0x00, 0x00, 0x0e, 0x00, 0x00, 0x00, 0x0f, 0x00, 0x00, 0x00, 0x08, 0x00, 0x00, 0x00
.L_1:


//--------------------- .text.compress            --------------------------
	.section	.text.compress,"ax",@progbits
	.align	128
        .global         compress
        .type           compress,@function
        .size           compress,(.L_x_3 - compress)
        .other          compress,@"STO_CUDA_ENTRY STV_DEFAULT"
compress:
.text.compress:
[----:B------:R-:W0:Y:S01]  /*0000*/  LDC R1, c[0x0][0x37c] ;  /* 0x0000df00ff017b82 */ /* 0x000e220000000800 */
[----:B------:R-:W1:Y:S07]  /*0010*/  S2R R0, SR_TID.X ;  /* 0x0000000000007919 */ /* 0x000e6e0000002100 */
[----:B------:R-:W2:Y:S01]  /*0020*/  S2UR UR4, SR_CTAID.Y ;  /* 0x00000000000479c3 */ /* 0x000ea20000002600 */
[----:B------:R-:W3:Y:S01]  /*0030*/  LDCU UR9, c[0x0][0x2fc] ;  /* 0x00005f80ff0977ac */ /* 0x000ee20008000800 */
[----:B0-----:R-:W-:Y:S01]  /*0040*/  VIADD R1, R1, 0xfffffff0 ;  /* 0xfffffff001017836 */ /* 0x001fe20000000000 */
[----:B------:R-:W0:Y:S01]  /*0050*/  S2R R2, SR_TID.Y ;  /* 0x0000000000027919 */ /* 0x000e220000002200 */
[----:B------:R-:W2:Y:S04]  /*0060*/  LDCU UR5, c[0x0][0x364] ;  /* 0x00006c80ff0577ac */ /* 0x000ea80008000800 */
[----:B------:R-:W4:Y:S01]  /*0070*/  S2UR UR6, SR_CTAID.X ;  /* 0x00000000000679c3 */ /* 0x000f220000002500 */
[----:B------:R-:W4:Y:S01]  /*0080*/  LDCU UR7, c[0x0][0x360] ;  /* 0x00006c00ff0777ac */ /* 0x000f220008000800 */
[----:B------:R-:W5:Y:S01]  /*0090*/  LDCU UR8, c[0x0][0x2f8] ;  /* 0x00005f00ff0877ac */ /* 0x000f620008000800 */
[----:B--2---:R-:W-:Y:S01]  /*00a0*/  UIMAD UR4, UR4, UR5, URZ ;  /* 0x00000005040472a4 */ /* 0x004fe2000f8e02ff */
[----:B-1----:R-:W-:Y:S01]  /*00b0*/  IMAD.MOV R0, RZ, RZ, -R0 ;  /* 0x000000ffff007224 */ /* 0x002fe200078e0a00 */
[----:B----4-:R-:W-:Y:S01]  /*00c0*/  UIMAD UR5, UR6, UR7, URZ ;  /* 0x00000007060572a4 */ /* 0x010fe2000f8e02ff */
[----:B-----5:R-:W-:-:S03]  /*00d0*/  IADD3 R6, P1, PT, R1, UR8, RZ ;  /* 0x0000000801067c10 */ /* 0x020fc6000ff3e0ff */
[----:B0-----:R-:W-:Y:S02]  /*00e0*/  LOP3.LUT P0, RZ, R2, UR4, RZ, 0xfc, !PT ;  /* 0x0000000402ff7c12 */ /* 0x001fe4000f80fcff */
[----:B---3--:R-:W-:Y:S02]  /*00f0*/  IMAD.X R7, RZ, RZ, UR9, P1 ;  /* 0x00000009ff077e24 */ /* 0x008fe400088e06ff */
[----:B------:R-:W-:-:S13]  /*0100*/  ISETP.NE.OR P0, PT, R0, UR5, P0 ;  /* 0x0000000500007c0c */ /* 0x000fda0008705670 */
[----:B------:R-:W-:Y:S05]  /*0110*/  @P0 EXIT ;  /* 0x000000000000094d */ /* 0x000fea0003800000 */
[----:B------:R-:W0:Y:S01]  /*0120*/  LDC.64 R4, c[0x0][0x380] ;  /* 0x0000e000ff047b82 */ /* 0x000e220000000a00 */
[----:B------:R-:W0:Y:S07]  /*0130*/  LDCU.64 UR36, c[0x0][0x358] ;  /* 0x00006b00ff2477ac */ /* 0x000e2e0008000a00 */
[----:B------:R-:W1:Y:S08]  /*0140*/  LDC.64 R8, c[0x0][0x3a0] ;  /* 0x0000e800ff087b82 */ /* 0x000e700000000a00 */
[----:B------:R-:W2:Y:S08]  /*0150*/  LDC.64 R20, c[0x0][0x390] ;  /* 0x0000e400ff147b82 */ /* 0x000eb00000000a00 */
[----:B------:R-:W3:Y:S01]  /*0160*/  LDC.64 R28, c[0x0][0x398] ;  /* 0x0000e600ff1c7b82 */ /* 0x000ee20000000a00 */
[----:B0-----:R-:W4:Y:S07]  /*0170*/  LDG.E.CONSTANT R27, desc[UR36][R4.64] ;  /* 0x00000024041b7981 */ /* 0x001f2e000c1e9900 */
[----:B------:R-:W0:Y:S01]  /*0180*/  LDC.64 R12, c[0x0][0x390] ;  /* 0x0000e400ff0c7b82 */ /* 0x000e220000000a00 */
[----:B------:R-:W5:Y:S01]  /*0190*/  LDG.E.CONSTANT R25, desc[UR36][R4.64+0x4] ;  /* 0x0000042404197981 */ /* 0x000f62000c1e9900 */
[----:B------:R-:W-:Y:S01]  /*01a0*/  IMAD.MOV.U32 R11, RZ, RZ, -0x4498517b ;  /* 0xbb67ae85ff0b7424 */ /* 0x000fe200078e00ff */
[----:B------:R-:W-:Y:S01]  /*01b0*/  MOV R0, 0x0 ;  /* 0x0000000000007802 */ /* 0x000fe20000000f00 */
[----:B------:R-:W-:Y:S01]  /*01c0*/  IMAD.MOV.U32 R3, RZ, RZ, 0x6a09e667 ;  /* 0x6a09e667ff037424 */ /* 0x000fe200078e00ff */
[----:B------:R-:W5:Y:S01]  /*01d0*/  LDG.E.CONSTANT R24, desc[UR36][R4.64+0x8] ;  /* 0x0000082404187981 */ /* 0x000f62000c1e9900 */
[----:B------:R-:W-:Y:S01]  /*01e0*/  IMAD.MOV.U32 R15, RZ, RZ, 0x3c6ef372 ;  /* 0x3c6ef372ff0f7424 */ /* 0x000fe200078e00ff */
[----:B------:R-:W2:Y:S02]  /*01f0*/  LDCU.64 UR4, c[0x4][0x8] ;  /* 0x01000100ff0477ac */ /* 0x000ea40008000a00 */
[----:B------:R-:W5:Y:S04]  /*0200*/  LDG.E.CONSTANT R23, desc[UR36][R4.64+0xc] ;  /* 0x00000c2404177981 */ /* 0x000f68000c1e9900 */
[----:B------:R-:W5:Y:S04]  /*0210*/  LDG.E.CONSTANT R22, desc[UR36][R4.64+0x10] ;  /* 0x0000102404167981 */ /* 0x000f68000c1e9900 */
[----:B------:R-:W5:Y:S04]  /*0220*/  LDG.E.CONSTANT R18, desc[UR36][R4.64+0x14] ;  /* 0x0000142404127981 */ /* 0x000f68000c1e9900 */
[----:B------:R-:W5:Y:S04]  /*0230*/  LDG.E.CONSTANT R17, desc[UR36][R4.64+0x18] ;  /* 0x0000182404117981 */ /* 0x000f68000c1e9900 */
[----:B------:R2:W5:Y:S01]  /*0240*/  LDG.E.CONSTANT R2, desc[UR36][R4.64+0x1c] ;  /* 0x00001c2404027981 */ /* 0x000562000c1e9900 */
[----:B------:R-:W-:Y:S01]  /*0250*/  IMAD.MOV.U32 R19, RZ, RZ, -0x5ab00ac6 ;  /* 0xa54ff53aff137424 */ /* 0x000fe200078e00ff */
[----:B------:R-:W-:-:S02]  /*0260*/  IADD3 R16, P0, PT, R6, 0x8, RZ ;  /* 0x0000000806107810 */ /* 0x000fc40007f1e0ff */
[----:B-1----:R1:W-:Y:S04]  /*0270*/  STG.E desc[UR36][R8.64+0x24], R11 ;  /* 0x0000240b08007986 */ /* 0x0023e8000c101924 */
[----:B------:R-:W-:Y:S01]  /*0280*/  STG.E desc[UR36][R8.64+0x20], R3 ;  /* 0x0000200308007986 */ /* 0x000fe2000c101924 */
[----:B--2---:R-:W-:-:S03]  /*0290*/  IMAD.U32 R4, RZ, RZ, UR4 ;  /* 0x00000004ff047e24 */ /* 0x004fc6000f8e00ff */
[----:B------:R-:W-:Y:S01]  /*02a0*/  STG.E desc[UR36][R8.64+0x28], R15 ;  /* 0x0000280f08007986 */ /* 0x000fe2000c101924 */
[----:B------:R-:W-:-:S03]  /*02b0*/  IMAD.U32 R5, RZ, RZ, UR5 ;  /* 0x00000005ff057e24 */ /* 0x000fc6000f8e00ff */
[----:B------:R-:W-:Y:S01]  /*02c0*/  STG.E desc[UR36][R8.64+0x30], R20 ;  /* 0x0000301408007986 */ /* 0x000fe2000c101924 */
[----:B-1----:R1:W2:Y:S03]  /*02d0*/  LDC.64 R10, c[0x4][R0] ;  /* 0x01000000000a7b82 */ /* 0x0022a60000000a00 */
[----:B------:R-:W-:Y:S04]  /*02e0*/  STG.E desc[UR36][R8.64+0x34], R21 ;  /* 0x0000341508007986 */ /* 0x000fe8000c101924 */
[----:B---3--:R-:W-:Y:S04]  /*02f0*/  STG.E desc[UR36][R8.64+0x38], R28 ;  /* 0x0000381c08007986 */ /* 0x008fe8000c101924 */
[----:B------:R-:W-:Y:S04]  /*0300*/  STG.E desc[UR36][R8.64+0x3c], R29 ;  /* 0x00003c1d08007986 */ /* 0x000fe8000c101924 */
[----:B0-----:R-:W-:Y:S04]  /*0310*/  STL.64 [R1], R12 ;  /* 0x0000000c01007387 */ /* 0x001fe80000100a00 */
[----:B------:R0:W-:Y:S02]  /*0320*/  STG.E desc[UR36][R8.64+0x2c], R19 ;  /* 0x00002c1308007986 */ /* 0x0001e4000c101924 */
[----:B0-----:R-:W-:-:S02]  /*0330*/  IMAD.X R19, RZ, RZ, R7, P0 ;  /* 0x000000ffff137224 */ /* 0x001fc400000e0607 */
[----:B----4-:R1:W-:Y:S04]  /*0340*/  STG.E desc[UR36][R8.64], R27 ;  /* 0x0000001b08007986 */ /* 0x0103e8000c101924 */
[----:B-----5:R1:W-:Y:S04]  /*0350*/  STG.E desc[UR36][R8.64+0x4], R25 ;  /* 0x0000041908007986 */ /* 0x0203e8000c101924 */
[----:B------:R1:W-:Y:S04]  /*0360*/  STG.E desc[UR36][R8.64+0x8], R24 ;  /* 0x0000081808007986 */ /* 0x0003e8000c101924 */
[----:B------:R1:W-:Y:S04]  /*0370*/  STG.E desc[UR36][R8.64+0xc], R23 ;  /* 0x00000c1708007986 */ /* 0x0003e8000c101924 */
[----:B------:R1:W-:Y:S04]  /*0380*/  STG.E desc[UR36][R8.64+0x10], R22 ;  /* 0x0000101608007986 */ /* 0x0003e8000c101924 */
[----:B------:R1:W-:Y:S04]  /*0390*/  STG.E desc[UR36][R8.64+0x14], R18 ;  /* 0x0000141208007986 */ /* 0x0003e8000c101924 */
[----:B------:R1:W-:Y:S04]  /*03a0*/  STG.E desc[UR36][R8.64+0x18], R17 ;  /* 0x0000181108007986 */ /* 0x0003e8000c101924 */
[----:B--2---:R1:W-:Y:S02]  /*03b0*/  STG.E desc[UR36][R8.64+0x1c], R2 ;  /* 0x00001c0208007986 */ /* 0x0043e4000c101924 */
[----:B------:R-:W-:-:S07]  /*03c0*/  LEPC R20, `(.L_x_0) ;  /* 0x000000001014794e */ /* 0x000fce0000000000 */
[----:B-1----:R-:W-:Y:S05]  /*03d0*/  CALL.ABS.NOINC R10 ;  /* 0x000000000a007343 */ /* 0x002fea0003c00000 */
.L_x_0:
[----:B------:R-:W0:Y:S01]  /*03e0*/  LDC.64 R4, c[0x0][0x388] ;  /* 0x0000e200ff047b82 */ /* 0x000e220000000a00 */
[----:B------:R-:W1:Y:S01]  /*03f0*/  LDCU.128 UR4, c[0x0][0x390] ;  /* 0x00007200ff0477ac */ /* 0x000e620008000c00 */
[----:B0-----:R-:W2:Y:S04]  /*0400*/  LDG.E.CONSTANT R20, desc[UR36][R4.64] ;  /* 0x0000002404147981 */ /* 0x001ea8000c1e9900 */
[----:B------:R-:W3:Y:S04]  /*0410*/  LDG.E.CONSTANT R11, desc[UR36][R4.64+0x10] ;  /* 0x00001024040b7981 */ /* 0x000ee8000c1e9900 */
[----:B------:R-:W4:Y:S04]  /*0420*/  LDG.E.CONSTANT R3, desc[UR36][R4.64+0x8] ;  /* 0x0000082404037981 */ /* 0x000f28000c1e9900 */
[----:B------:R-:W5:Y:S04]  /*0430*/  LDG.E.CONSTANT R15, desc[UR36][R4.64+0x18] ;  /* 0x00001824040f7981 */ /* 0x000f68000c1e9900 */
        /* <DEDUP_REMOVED lines=11> */
[----:B------:R0:W5:Y:S01]  /*04f0*/  LDG.E.CONSTANT R28, desc[UR36][R4.64+0x34] ;  /* 0x00003424041c7981 */ /* 0x000162000c1e9900 */
[----:B--2---:R-:W-:-:S04]  /*0500*/  IADD3 R40, PT, PT, R22, R27, R20 ;  /* 0x0000001b16287210 */ /* 0x004fc80007ffe014 */
[----:B-1----:R-:W-:Y:S02]  /*0510*/  LOP3.LUT R29, R40, UR4, RZ, 0x3c, !PT ;  /* 0x00000004281d7c12 */ /* 0x002fe4000f8e3cff */
[----:B---3--:R-:W-:Y:S02]  /*0520*/  IADD3 R33, PT, PT, R17, R24, R11 ;  /* 0x0000001811217210 */ /* 0x008fe40007ffe00b */
[----:B------:R-:W-:Y:S02]  /*0530*/  SHF.L.W.U32.HI R29, R29, 0x10, R29 ;  /* 0x000000101d1d7819 */ /* 0x000fe40000010e1d */
[----:B----4-:R-:W-:Y:S02]  /*0540*/  IADD3 R35, PT, PT, R18, R25, R3 ;  /* 0x0000001912237210 */ /* 0x010fe40007ffe003 */
[----:B-----5:R-:W-:Y:S01]  /*0550*/  IADD3 R36, PT, PT, R2, R23, R15 ;  /* 0x0000001702247210 */ /* 0x020fe20007ffe00f */
[----:B------:R-:W-:Y:S01]  /*0560*/  VIADD R43, R29, 0x6a09e667 ;  /* 0x6a09e6671d2b7836 */ /* 0x000fe20000000000 */
[----:B------:R-:W-:-:S02]  /*0570*/  LOP3.LUT R34, R33, UR6, RZ, 0x3c, !PT ;  /* 0x0000000621227c12 */ /* 0x000fc4000f8e3cff */
[----:B0-----:R-:W-:Y:S01]  /*0580*/  LOP3.LUT R4, R35, UR5, RZ, 0x3c, !PT ;  /* 0x0000000523047c12 */ /* 0x001fe2000f8e3cff */
[----:B------:R-:W0:Y:S01]  /*0590*/  LDCU.64 UR4, c[0x4][0x10] ;  /* 0x01000200ff0477ac */ /* 0x000e220008000a00 */
[----:B------:R-:W-:Y:S02]  /*05a0*/  LOP3.LUT R37, R22, R43, RZ, 0x3c, !PT ;  /* 0x0000002b16257212 */ /* 0x000fe400078e3cff */
[----:B------:R-:W-:Y:S02]  /*05b0*/  LOP3.LUT R31, R36, UR7, RZ, 0x3c, !PT ;  /* 0x00000007241f7c12 */ /* 0x000fe4000f8e3cff */
[----:B------:R-:W-:Y:S02]  /*05c0*/  SHF.L.W.U32.HI R37, R37, 0x14, R37 ;  /* 0x0000001425257819 */ /* 0x000fe40000010e25 */
[----:B------:R-:W-:Y:S02]  /*05d0*/  SHF.L.W.U32.HI R34, R34, 0x10, R34 ;  /* 0x0000001022227819 */ /* 0x000fe40000010e22 */
[----:B------:R-:W-:-:S02]  /*05e0*/  IADD3 R40, PT, PT, R40, R37, R0 ;  /* 0x0000002528287210 */ /* 0x000fc40007ffe000 */
[----:B------:R-:W-:Y:S01]  /*05f0*/  SHF.L.W.U32.HI R4, R4, 0x10, R4 ;  /* 0x0000001004047819 */ /* 0x000fe20000010e04 */
[----:B------:R-:W-:Y:S01]  /*0600*/  VIADD R44, R34, 0x3c6ef372 ;  /* 0x3c6ef372222c7836 */ /* 0x000fe20000000000 */
[----:B------:R-:W-:Y:S02]  /*0610*/  SHF.L.W.U32.HI R31, R31, 0x10, R31 ;  /* 0x000000101f1f7819 */ /* 0x000fe40000010e1f */
[----:B------:R-:W-:Y:S01]  /*0620*/  LOP3.LUT R38, R29, R40, RZ, 0x3c, !PT ;  /* 0x000000281d267212 */ /* 0x000fe200078e3cff */
[----:B------:R-:W-:Y:S01]  /*0630*/  VIADD R29, R4, 0xbb67ae85 ;  /* 0xbb67ae85041d7836 */ /* 0x000fe20000000000 */
[----:B------:R-:W-:Y:S01]  /*0640*/  LOP3.LUT R32, R17, R44, RZ, 0x3c, !PT ;  /* 0x0000002c11207212 */ /* 0x000fe200078e3cff */
[----:B------:R-:W-:Y:S01]  /*0650*/  VIADD R45, R31, 0xa54ff53a ;  /* 0xa54ff53a1f2d7836 */ /* 0x000fe20000000000 */
[----:B------:R-:W-:Y:S02]  /*0660*/  SHF.L.W.U32.HI R38, R38, 0x18, R38 ;  /* 0x0000001826267819 */ /* 0x000fe40000010e26 */
[----:B------:R-:W-:-:S02]  /*0670*/  LOP3.LUT R30, R18, R29, RZ, 0x3c, !PT ;  /* 0x0000001d121e7212 */ /* 0x000fc400078e3cff */
[----:B------:R-:W-:Y:S01]  /*0680*/  LOP3.LUT R5, R2, R45, RZ, 0x3c, !PT ;  /* 0x0000002d02057212 */ /* 0x000fe200078e3cff */
[----:B------:R-:W-:Y:S01]  /*0690*/  IMAD.IADD R43, R43, 0x1, R38 ;  /* 0x000000012b2b7824 */ /* 0x000fe200078e0226 */
[----:B------:R-:W-:Y:S02]  /*06a0*/  SHF.L.W.U32.HI R32, R32, 0x14, R32 ;  /* 0x0000001420207819 */ /* 0x000fe40000010e20 */
[----:B------:R-:W-:Y:S02]  /*06b0*/  SHF.L.W.U32.HI R30, R30, 0x14, R30 ;  /* 0x000000141e1e7819 */ /* 0x000fe40000010e1e */
[----:B------:R-:W-:Y:S02]  /*06c0*/  SHF.L.W.U32.HI R5, R5, 0x14, R5 ;  /* 0x0000001405057819 */ /* 0x000fe40000010e05 */
[----:B------:R-:W-:Y:S02]  /*06d0*/  IADD3 R33, PT, PT, R33, R32, R13 ;  /* 0x0000002021217210 */ /* 0x000fe40007ffe00d */
[----:B------:R-:W-:-:S02]  /*06e0*/  LOP3.LUT R37, R37, R43, RZ, 0x3c, !PT ;  /* 0x0000002b25257212 */ /* 0x000fc400078e3cff */
[----:B------:R-:W-:Y:S02]  /*06f0*/  IADD3 R35, PT, PT, R35, R30, R9 ;  /* 0x0000001e23237210 */ /* 0x000fe40007ffe009 */
[----:B------:R-:W-:Y:S02]  /*0700*/  IADD3 R36, PT, PT, R36, R5, R8 ;  /* 0x0000000524247210 */ /* 0x000fe40007ffe008 */
[----:B------:R-:W-:Y:S02]  /*0710*/  LOP3.LUT R34, R34, R33, RZ, 0x3c, !PT ;  /* 0x0000002122227212 */ /* 0x000fe400078e3cff */
[----:B------:R-:W-:Y:S02]  /*0720*/  SHF.L.W.U32.HI R42, R37, 0x19, R37 ;  /* 0x00000019252a7819 */ /* 0x000fe40000010e25 */
[----:B------:R-:W-:Y:S02]  /*0730*/  LOP3.LUT R4, R4, R35, RZ, 0x3c, !PT ;  /* 0x0000002304047212 */ /* 0x000fe400078e3cff */
[----:B------:R-:W-:-:S02]  /*0740*/  LOP3.LUT R37, R31, R36, RZ, 0x3c, !PT ;  /* 0x000000241f257212 */ /* 0x000fc400078e3cff */
[----:B------:R-:W-:Y:S02]  /*0750*/  SHF.L.W.U32.HI R31, R34, 0x18, R34 ;  /* 0x00000018221f7819 */ /* 0x000fe40000010e22 */
[----:B------:R-:W-:Y:S02]  /*0760*/  IADD3 R34, PT, PT, R42, R36, R7 ;  /* 0x000000242a227210 */ /* 0x000fe40007ffe007 */
[----:B------:R-:W-:Y:S02]  /*0770*/  SHF.L.W.U32.HI R4, R4, 0x18, R4 ;  /* 0x0000001804047819 */ /* 0x000fe40000010e04 */
[----:B------:R-:W-:Y:S01]  /*0780*/  SHF.L.W.U32.HI R36, R37, 0x18, R37 ;  /* 0x0000001825247819 */ /* 0x000fe20000010e25 */
[----:B------:R-:W-:Y:S01]  /*0790*/  IMAD.IADD R37, R44, 0x1, R31 ;  /* 0x000000012c257824 */ /* 0x000fe200078e021f */
[----:B------:R-:W-:Y:S01]  /*07a0*/  LOP3.LUT R31, R31, R34, RZ, 0x3c, !PT ;  /* 0x000000221f1f7212 */ /* 0x000fe200078e3cff */
[----:B------:R-:W-:Y:S02]  /*07b0*/  IMAD.IADD R29, R29, 0x1, R4 ;  /* 0x000000011d1d7824 */ /* 0x000fe400078e0204 */
[----:B------:R-:W-:Y:S01]  /*07c0*/  IMAD.IADD R45, R45, 0x1, R36 ;  /* 0x000000012d2d7824 */ /* 0x000fe200078e0224 */
[----:B------:R-:W-:-:S02]  /*07d0*/  LOP3.LUT R32, R32, R37, RZ, 0x3c, !PT ;  /* 0x0000002520207212 */ /* 0x000fc400078e3cff */
[----:B------:R-:W-:Y:S02]  /*07e0*/  SHF.L.W.U32.HI R41, R31, 0x10, R31 ;  /* 0x000000101f297819 */ /* 0x000fe40000010e1f */
[----:B------:R-:W-:Y:S02]  /*07f0*/  LOP3.LUT R31, R30, R29, RZ, 0x3c, !PT ;  /* 0x0000001d1e1f7212 */ /* 0x000fe400078e3cff */
[----:B------:R-:W-:Y:S01]  /*0800*/  LOP3.LUT R44, R5, R45, RZ, 0x3c, !PT ;  /* 0x0000002d052c7212 */ /* 0x000fe200078e3cff */
[----:B------:R-:W-:Y:S01]  /*0810*/  IMAD.IADD R39, R29, 0x1, R41 ;  /* 0x000000011d277824 */ /* 0x000fe200078e0229 */
[----:B------:R-:W-:Y:S02]  /*0820*/  SHF.L.W.U32.HI R30, R32, 0x19, R32 ;  /* 0x00000019201e7819 */ /* 0x000fe40000010e20 */
[----:B------:R-:W-:Y:S02]  /*0830*/  SHF.L.W.U32.HI R5, R31, 0x19, R31 ;  /* 0x000000191f057819 */ /* 0x000fe40000010e1f */
[----:B------:R-:W-:-:S02]  /*0840*/  SHF.L.W.U32.HI R32, R44, 0x19, R44 ;  /* 0x000000192c207819 */ /* 0x000fc40000010e2c */
[----:B------:R-:W-:Y:S02]  /*0850*/  IADD3 R35, PT, PT, R30, R35, R6 ;  /* 0x000000231e237210 */ /* 0x000fe40007ffe006 */
[----:B------:R-:W-:Y:S02]  /*0860*/  LOP3.LUT R31, R42, R39, RZ, 0x3c, !PT ;  /* 0x000000272a1f7212 */ /* 0x000fe400078e3cff */
[----:B------:R-:W-:Y:S02]  /*0870*/  IADD3 R29, PT, PT, R5, R40, R21 ;  /* 0x00000028051d7210 */ /* 0x000fe40007ffe015 */
[----:B------:R-:W-:Y:S02]  /*0880*/  IADD3 R33, PT, PT, R32, R33, R14 ;  /* 0x0000002120217210 */ /* 0x000fe40007ffe00e */
[----:B------:R-:W-:Y:S02]  /*0890*/  LOP3.LUT R38, R38, R35, RZ, 0x3c, !PT ;  /* 0x0000002326267212 */ /* 0x000fe400078e3cff */
[----:B------:R-:W-:-:S02]  /*08a0*/  SHF.L.W.U32.HI R31, R31, 0x14, R31 ;  /* 0x000000141f1f7819 */ /* 0x000fc40000010e1f */
[----:B------:R-:W-:Y:S02]  /*08b0*/  LOP3.LUT R36, R36, R29, RZ, 0x3c, !PT ;  /* 0x0000001d24247212 */ /* 0x000fe400078e3cff */
[----:B------:R-:W-:Y:S02]  /*08c0*/  LOP3.LUT R40, R4, R33, RZ, 0x3c, !PT ;  /* 0x0000002104287212 */ /* 0x000fe400078e3cff */
[----:B------:R-:W-:Y:S02]  /*08d0*/  SHF.L.W.U32.HI R38, R38, 0x10, R38 ;  /* 0x0000001026267819 */ /* 0x000fe40000010e26 */
[----:B------:R-:W-:Y:S02]  /*08e0*/  IADD3 R34, PT, PT, R34, R31, R10 ;  /* 0x0000001f22227210 */ /* 0x000fe40007ffe00a */
[----:B------:R-:W-:Y:S01]  /*08f0*/  SHF.L.W.U32.HI R4, R36, 0x10, R36 ;  /* 0x0000001024047819 */ /* 0x000fe20000010e24 */
[----:B------:R-:W-:Y:S01]  /*0900*/  IMAD.IADD R45, R45, 0x1, R38 ;  /* 0x000000012d2d7824 */ /* 0x000fe200078e0226 */
[----:B------:R-:W-:-:S02]  /*0910*/  SHF.L.W.U32.HI R40, R40, 0x10, R40 ;  /* 0x0000001028287819 */ /* 0x000fc40000010e28 */
[----:B------:R-:W-:Y:S01]  /*0920*/  LOP3.LUT R41, R41, R34, RZ, 0x3c, !PT ;  /* 0x0000002229297212 */ /* 0x000fe200078e3cff */
[----:B------:R-:W-:Y:S01]  /*0930*/  IMAD.IADD R36, R37, 0x1, R4 ;  /* 0x0000000125247824 */ /* 0x000fe200078e0204 */
[----:B------:R-:W-:Y:S01]  /*0940*/  LOP3.LUT R37, R30, R45, RZ, 0x3c, !PT ;  /* 0x0000002d1e257212 */ /* 0x000fe200078e3cff */
[----:B------:R-:W-:Y:S01]  /*0950*/  IMAD.IADD R43, R43, 0x1, R40 ;  /* 0x000000012b2b7824 */ /* 0x000fe200078e0228 */
[----:B------:R-:W-:Y:S02]  /*0960*/  SHF.L.W.U32.HI R30, R41, 0x18, R41 ;  /* 0x00000018291e7819 */ /* 0x000fe40000010e29 */
[----:B------:R-:W-:Y:S02]  /*0970*/  LOP3.LUT R5, R5, R36, RZ, 0x3c, !PT ;  /* 0x0000002405057212 */ /* 0x000fe400078e3cff */
[----:B------:R-:W-:Y:S01]  /*0980*/  LOP3.LUT R41, R32, R43, RZ, 0x3c, !PT ;  /* 0x0000002b20297212 */ /* 0x000fe200078e3cff */
[----:B------:R-:W-:Y:S01]  /*0990*/  IMAD.IADD R39, R39, 0x1, R30 ;  /* 0x0000000127277824 */ /* 0x000fe200078e021e */
[----:B------:R-:W-:-:S02]  /*09a0*/  SHF.L.W.U32.HI R32, R37, 0x14, R37 ;  /* 0x0000001425207819 */ /* 0x000fc40000010e25 */
[----:B------:R-:W-:Y:S02]  /*09b0*/  SHF.L.W.U32.HI R5, R5, 0x14, R5 ;  /* 0x0000001405057819 */ /* 0x000fe40000010e05 */
[----:B------:R-:W-:Y:S02]  /*09c0*/  SHF.L.W.U32.HI R37, R41, 0x14, R41 ;  /* 0x0000001429257819 */ /* 0x000fe40000010e29 */
[----:B------:R-:W-:Y:S02]  /*09d0*/  IADD3 R35, PT, PT, R35, R32, R26 ;  /* 0x0000002023237210 */ /* 0x000fe40007ffe01a */
[----:B------:R-:W-:Y:S02]  /*09e0*/  LOP3.LUT R41, R31, R39, RZ, 0x3c, !PT ;  /* 0x000000271f297212 */ /* 0x000fe400078e3cff */
[----:B------:R-:W-:Y:S02]  /*09f0*/  IADD3 R29, PT, PT, R29, R5, R12 ;  /* 0x000000051d1d7210 */ /* 0x000fe40007ffe00c */
[----:B------:R-:W-:-:S02]  /*0a00*/  IADD3 R33, PT, PT, R33, R37, R28 ;  /* 0x0000002521217210 */ /* 0x000fc40007ffe01c */
[----:B------:R-:W-:Y:S02]  /*0a10*/  LOP3.LUT R31, R38, R35, RZ, 0x3c, !PT ;  /* 0x00000023261f7212 */ /* 0x000fe400078e3cff */
[----:B------:R-:W-:Y:S02]  /*0a20*/  SHF.L.W.U32.HI R38, R41, 0x19, R41 ;  /* 0x0000001929267819 */ /* 0x000fe40000010e29 */
[----:B------:R-:W-:Y:S02]  /*0a30*/  LOP3.LUT R4, R4, R29, RZ, 0x3c, !PT ;  /* 0x0000001d04047212 */ /* 0x000fe400078e3cff */
[----:B------:R-:W-:Y:S02]  /*0a40*/  LOP3.LUT R41, R40, R33, RZ, 0x3c, !PT ;  /* 0x0000002128297212 */ /* 0x000fe400078e3cff */
[----:B------:R-:W-:Y:S02]  /*0a50*/  SHF.L.W.U32.HI R40, R31, 0x18, R31 ;  /* 0x000000181f287819 */ /* 0x000fe40000010e1f */
[----:B------:R-:W-:-:S02]  /*0a60*/  IADD3 R29, PT, PT, R38, R29, R3 ;  /* 0x0000001d261d7210 */ /* 0x000fc40007ffe003 */
[----:B------:R-:W-:Y:S01]  /*0a70*/  SHF.L.W.U32.HI R31, R4, 0x18, R4 ;  /* 0x00000018041f7819 */ /* 0x000fe20000010e04 */
[----:B------:R-:W-:Y:S01]  /*0a80*/  IMAD.IADD R45, R45, 0x1, R40 ;  /* 0x000000012d2d7824 */ /* 0x000fe200078e0228 */
[----:B------:R-:W-:Y:S02]  /*0a90*/  SHF.L.W.U32.HI R4, R41, 0x18, R41 ;  /* 0x0000001829047819 */ /* 0x000fe40000010e29 */
[----:B------:R-:W-:Y:S01]  /*0aa0*/  LOP3.LUT R42, R40, R29, RZ, 0x3c, !PT ;  /* 0x0000001d282a7212 */ /* 0x000fe200078e3cff */
[----:B------:R-:W-:Y:S01]  /*0ab0*/  IMAD.IADD R41, R36, 0x1, R31 ;  /* 0x0000000124297824 */ /* 0x000fe200078e021f */
[----:B------:R-:W-:Y:S01]  /*0ac0*/  LOP3.LUT R40, R32, R45, RZ, 0x3c, !PT ;  /* 0x0000002d20287212 */ /* 0x000fe200078e3cff */
[----:B------:R-:W-:Y:S01]  /*0ad0*/  IMAD.IADD R43, R43, 0x1, R4 ;  /* 0x000000012b2b7824 */ /* 0x000fe200078e0204 */
        /* <DEDUP_REMOVED lines=17> */
[----:B------:R-:W-:Y:S01]  /*0bf0*/  SHF.L.W.U32.HI R4, R4, 0x10, R4 ;  /* 0x0000001004047819 */ /* 0x000fe20000010e04 */
[----:B------:R-:W-:Y:S01]  /*0c00*/  IMAD.IADD R41, R41, 0x1, R38 ;  /* 0x0000000129297824 */ /* 0x000fe200078e0226 */
[----:B------:R-:W-:Y:S02]  /*0c10*/  SHF.L.W.U32.HI R30, R31, 0x10, R31 ;  /* 0x000000101f1e7819 */ /* 0x000fe40000010e1f */
[----:B------:R-:W-:Y:S01]  /*0c20*/  LOP3.LUT R36, R36, R29, RZ, 0x3c, !PT ;  /* 0x0000001d24247212 */ /* 0x000fe200078e3cff */
[----:B------:R-:W-:Y:S01]  /*0c30*/  IMAD.IADD R39, R39, 0x1, R4 ;  /* 0x0000000127277824 */ /* 0x000fe200078e0204 */
[----:B------:R-:W-:Y:S01]  /*0c40*/  LOP3.LUT R31, R5, R41, RZ, 0x3c, !PT ;  /* 0x00000029051f7212 */ /* 0x000fe200078e3cff */
[----:B------:R-:W-:Y:S01]  /*0c50*/  IMAD.IADD R45, R45, 0x1, R30 ;  /* 0x000000012d2d7824 */ /* 0x000fe200078e021e */
[----:B------:R-:W-:-:S02]  /*0c60*/  SHF.L.W.U32.HI R36, R36, 0x18, R36 ;  /* 0x0000001824247819 */ /* 0x000fc40000010e24 */
[----:B------:R-:W-:Y:S02]  /*0c70*/  LOP3.LUT R5, R32, R39, RZ, 0x3c, !PT ;  /* 0x0000002720057212 */ /* 0x000fe400078e3cff */
[----:B------:R-:W-:Y:S01]  /*0c80*/  LOP3.LUT R42, R42, R45, RZ, 0x3c, !PT ;  /* 0x0000002d2a2a7212 */ /* 0x000fe200078e3cff */
[----:B------:R-:W-:Y:S01]  /*0c90*/  IMAD.IADD R37, R37, 0x1, R36 ;  /* 0x0000000125257824 */ /* 0x000fe200078e0224 */
[----:B------:R-:W-:Y:S02]  /*0ca0*/  SHF.L.W.U32.HI R32, R31, 0x14, R31 ;  /* 0x000000141f207819 */ /* 0x000fe40000010e1f */
[----:B------:R-:W-:Y:S02]  /*0cb0*/  SHF.L.W.U32.HI R5, R5, 0x14, R5 ;  /* 0x0000001405057819 */ /* 0x000fe40000010e05 */
[----:B------:R-:W-:Y:S02]  /*0cc0*/  SHF.L.W.U32.HI R31, R42, 0x14, R42 ;  /* 0x000000142a1f7819 */ /* 0x000fe40000010e2a */
[----:B------:R-:W-:-:S02]  /*0cd0*/  IADD3 R33, PT, PT, R33, R32, R20 ;  /* 0x0000002021217210 */ /* 0x000fc40007ffe014 */
[----:B------:R-:W-:Y:S02]  /*0ce0*/  LOP3.LUT R40, R40, R37, RZ, 0x3c, !PT ;  /* 0x0000002528287212 */ /* 0x000fe400078e3cff */
[----:B------:R-:W-:Y:S02]  /*0cf0*/  IADD3 R35, PT, PT, R35, R5, R6 ;  /* 0x0000000523237210 */ /* 0x000fe40007ffe006 */
[----:B------:R-:W-:Y:S02]  /*0d00*/  IADD3 R43, PT, PT, R34, R31, R28 ;  /* 0x0000001f222b7210 */ /* 0x000fe40007ffe01c */
[----:B------:R-:W-:Y:S02]  /*0d10*/  LOP3.LUT R34, R38, R33, RZ, 0x3c, !PT ;  /* 0x0000002126227212 */ /* 0x000fe400078e3cff */
[----:B------:R-:W-:Y:S02]  /*0d20*/  SHF.L.W.U32.HI R38, R40, 0x19, R40 ;  /* 0x0000001928267819 */ /* 0x000fe40000010e28 */
[----:B------:R-:W-:-:S02]  /*0d30*/  LOP3.LUT R4, R4, R35, RZ, 0x3c, !PT ;  /* 0x0000002304047212 */ /* 0x000fc400078e3cff */
[-C--:B------:R-:W-:Y:S02]  /*0d40*/  LOP3.LUT R30, R30, R43.reuse, RZ, 0x3c, !PT ;  /* 0x0000002b1e1e7212 */ /* 0x080fe400078e3cff */
        /* <DEDUP_REMOVED lines=23> */
[----:B------:R-:W-:Y:S02]  /*0ec0*/  LOP3.LUT R40, R4, R33, RZ, 0x3c, !PT ;  /* 0x0000002104287212 */ /* 0x000fe400078e3cff */
[----:B------:R-:W-:Y:S02]  /*0ed0*/  SHF.L.W.U32.HI R38, R36, 0x10, R36 ;  /* 0x0000001024267819 */ /* 0x000fe40000010e24 */
[----:B------:R-:W-:Y:S02]  /*0ee0*/  IADD3 R34, PT, PT, R34, R44, R21 ;  /* 0x0000002c22227210 */ /* 0x000fe40007ffe015 */
[----:B------:R-:W-:Y:S02]  /*0ef0*/  SHF.L.W.U32.HI R4, R30, 0x10, R30 ;  /* 0x000000101e047819 */ /* 0x000fe40000010e1e */
[----:B------:R-:W-:Y:S01]  /*0f00*/  SHF.L.W.U32.HI R30, R40, 0x10, R40 ;  /* 0x00000010281e7819 */ /* 0x000fe20000010e28 */
[----:B------:R-:W-:Y:S01]  /*0f10*/  IMAD.IADD R40, R45, 0x1, R38 ;  /* 0x000000012d287824 */ /* 0x000fe200078e0226 */
[----:B------:R-:W-:Y:S01]  /*0f20*/  LOP3.LUT R36, R43, R34, RZ, 0x3c, !PT ;  /* 0x000000222b247212 */ /* 0x000fe200078e3cff */
[----:B------:R-:W-:-:S02]  /*0f30*/  IMAD.IADD R42, R41, 0x1, R4 ;  /* 0x00000001292a7824 */ /* 0x000fc400078e0204 */
[----:B------:R-:W-:Y:S01]  /*0f40*/  IMAD.IADD R37, R37, 0x1, R30 ;  /* 0x0000000125257824 */ /* 0x000fe200078e021e */
[----:B------:R-:W-:Y:S02]  /*0f50*/  LOP3.LUT R39, R39, R40, RZ, 0x3c, !PT ;  /* 0x0000002827277212 */ /* 0x000fe400078e3cff */
[----:B------:R-:W-:Y:S02]  /*0f60*/  SHF.L.W.U32.HI R36, R36, 0x18, R36 ;  /* 0x0000001824247819 */ /* 0x000fe40000010e24 */
[----:B------:R-:W-:Y:S02]  /*0f70*/  LOP3.LUT R5, R5, R42, RZ, 0x3c, !PT ;  /* 0x0000002a05057212 */ /* 0x000fe400078e3cff */
[----:B------:R-:W-:Y:S01]  /*0f80*/  LOP3.LUT R32, R32, R37, RZ, 0x3c, !PT ;  /* 0x0000002520207212 */ /* 0x000fe200078e3cff */
[----:B------:R-:W-:Y:S01]  /*0f90*/  IMAD.IADD R31, R31, 0x1, R36 ;  /* 0x000000011f1f7824 */ /* 0x000fe200078e0224 */
[----:B------:R-:W-:Y:S02]  /*0fa0*/  SHF.L.W.U32.HI R39, R39, 0x14, R39 ;  /* 0x0000001427277819 */ /* 0x000fe40000010e27 */
[----:B------:R-:W-:-:S02]  /*0fb0*/  SHF.L.W.U32.HI R5, R5, 0x14, R5 ;  /* 0x0000001405057819 */ /* 0x000fc40000010e05 */
[----:B------:R-:W-:Y:S02]  /*0fc0*/  SHF.L.W.U32.HI R32, R32, 0x14, R32 ;  /* 0x0000001420207819 */ /* 0x000fe40000010e20 */
[----:B------:R-:W-:Y:S02]  /*0fd0*/  IADD3 R35, PT, PT, R35, R39, R13 ;  /* 0x0000002723237210 */ /* 0x000fe40007ffe00d */
[----:B------:R-:W-:Y:S02]  /*0fe0*/  LOP3.LUT R44, R44, R31, RZ, 0x3c, !PT ;  /* 0x0000001f2c2c7212 */ /* 0x000fe400078e3cff */
[----:B------:R-:W-:Y:S02]  /*0ff0*/  IADD3 R41, PT, PT, R29, R5, R26 ;  /* 0x000000051d297210 */ /* 0x000fe40007ffe01a */
[----:B------:R-:W-:Y:S02]  /*1000*/  IADD3 R29, PT, PT, R33, R32, R7 ;  /* 0x00000020211d7210 */ /* 0x000fe40007ffe007 */
[----:B------:R-:W-:-:S02]  /*1010*/  LOP3.LUT R43, R38, R35, RZ, 0x3c, !PT ;  /* 0x00000023262b7212 */ /* 0x000fc400078e3cff */
[----:B------:R-:W-:Y:S02]  /*1020*/  SHF.L.W.U32.HI R38, R44, 0x19, R44 ;  /* 0x000000192c267819 */ /* 0x000fe40000010e2c */
[----:B------:R-:W-:Y:S02]  /*1030*/  LOP3.LUT R4, R4, R41, RZ, 0x3c, !PT ;  /* 0x0000002904047212 */ /* 0x000fe400078e3cff */
[----:B------:R-:W-:Y:S02]  /*1040*/  LOP3.LUT R44, R30, R29, RZ, 0x3c, !PT ;  /* 0x0000001d1e2c7212 */ /* 0x000fe400078e3cff */
[----:B------:R-:W-:Y:S02]  /*1050*/  SHF.L.W.U32.HI R43, R43, 0x18, R43 ;  /* 0x000000182b2b7819 */ /* 0x000fe40000010e2b */
[----:B------:R-:W-:Y:S02]  /*1060*/  SHF.L.W.U32.HI R33, R4, 0x18, R4 ;  /* 0x0000001804217819 */ /* 0x000fe40000010e04 */
[----:B------:R-:W-:Y:S01]  /*1070*/  IADD3 R30, PT, PT, R38, R41, R9 ;  /* 0x00000029261e7210 */ /* 0x000fe20007ffe009 */
[----:B------:R-:W-:Y:S01]  /*1080*/  IMAD.IADD R40, R40, 0x1, R43 ;  /* 0x0000000128287824 */ /* 0x000fe200078e022b */
[----:B------:R-:W-:Y:S01]  /*1090*/  SHF.L.W.U32.HI R4, R44, 0x18, R44 ;  /* 0x000000182c047819 */ /* 0x000fe20000010e2c */
[----:B------:R-:W-:Y:S01]  /*10a0*/  IMAD.IADD R45, R42, 0x1, R33 ;  /* 0x000000012a2d7824 */ /* 0x000fe200078e0221 */
[----:B------:R-:W-:-:S02]  /*10b0*/  LOP3.LUT R41, R43, R30, RZ, 0x3c, !PT ;  /* 0x0000001e2b297212 */ /* 0x000fc400078e3cff */
[----:B------:R-:W-:Y:S01]  /*10c0*/  LOP3.LUT R39, R39, R40, RZ, 0x3c, !PT ;  /* 0x0000002827277212 */ /* 0x000fe200078e3cff */
[----:B------:R-:W-:Y:S01]  /*10d0*/  IMAD.IADD R37, R37, 0x1, R4 ;  /* 0x0000000125257824 */ /* 0x000fe200078e0204 */
[----:B------:R-:W-:Y:S02]  /*10e0*/  SHF.L.W.U32.HI R41, R41, 0x10, R41 ;  /* 0x0000001029297819 */ /* 0x000fe40000010e29 */
[----:B------:R-:W-:Y:S02]  /*10f0*/  LOP3.LUT R5, R5, R45, RZ, 0x3c, !PT ;  /* 0x0000002d05057212 */ /* 0x000fe400078e3cff */
[----:B------:R-:W-:Y:S02]  /*1100*/  LOP3.LUT R42, R32, R37, RZ, 0x3c, !PT ;  /* 0x00000025202a7212 */ /* 0x000fe400078e3cff */
[----:B------:R-:W-:Y:S01]  /*1110*/  SHF.L.W.U32.HI R32, R39, 0x19, R39 ;  /* 0x0000001927207819 */ /* 0x000fe20000010e27 */
[----:B------:R-:W-:Y:S01]  /*1120*/  IMAD.IADD R39, R37, 0x1, R41 ;  /* 0x0000000125277824 */ /* 0x000fe200078e0229 */
        /* <DEDUP_REMOVED lines=33> */
[-C--:B------:R-:W-:Y:S02]  /*1340*/  LOP3.LUT R37, R33, R44.reuse, RZ, 0x3c, !PT ;  /* 0x0000002c21257212 */ /* 0x080fe400078e3cff */
[----:B------:R-:W-:Y:S02]  /*1350*/  SHF.L.W.U32.HI R42, R42, 0x18, R42 ;  /* 0x000000182a2a7819 */ /* 0x000fe40000010e2a */
[----:B------:R-:W-:-:S02]  /*1360*/  IADD3 R33, PT, PT, R34, R44, R21 ;  /* 0x0000002c22217210 */ /* 0x000fc40007ffe015 */
[----:B------:R-:W-:Y:S01]  /*1370*/  SHF.L.W.U32.HI R4, R4, 0x18, R4 ;  /* 0x0000001804047819 */ /* 0x000fe20000010e04 */
[----:B------:R-:W-:Y:S01]  /*1380*/  IMAD.IADD R45, R45, 0x1, R42 ;  /* 0x000000012d2d7824 */ /* 0x000fe200078e022a */
[----:B------:R-:W-:Y:S02]  /*1390*/  SHF.L.W.U32.HI R37, R37, 0x18, R37 ;  /* 0x0000001825257819 */ /* 0x000fe40000010e25 */
[----:B------:R-:W-:Y:S01]  /*13a0*/  LOP3.LUT R42, R42, R33, RZ, 0x3c, !PT ;  /* 0x000000212a2a7212 */ /* 0x000fe200078e3cff */
[----:B------:R-:W-:Y:S02]  /*13b0*/  IMAD.IADD R31, R31, 0x1, R4 ;  /* 0x000000011f1f7824 */ /* 0x000fe400078e0204 */
[----:B------:R-:W-:Y:S01]  /*13c0*/  IMAD.IADD R41, R40, 0x1, R37 ;  /* 0x0000000128297824 */ /* 0x000fe200078e0225 */
[----:B------:R-:W-:Y:S02]  /*13d0*/  LOP3.LUT R40, R38, R45, RZ, 0x3c, !PT ;  /* 0x0000002d26287212 */ /* 0x000fe400078e3cff */
[----:B------:R-:W-:-:S02]  /*13e0*/  SHF.L.W.U32.HI R42, R42, 0x10, R42 ;  /* 0x000000102a2a7819 */ /* 0x000fc40000010e2a */
[----:B------:R-:W-:Y:S02]  /*13f0*/  LOP3.LUT R38, R5, R31, RZ, 0x3c, !PT ;  /* 0x0000001f05267212 */ /* 0x000fe400078e3cff */
[----:B------:R-:W-:Y:S01]  /*1400*/  SHF.L.W.U32.HI R5, R40, 0x19, R40 ;  /* 0x0000001928057819 */ /* 0x000fe20000010e28 */
[----:B------:R-:W-:Y:S01]  /*1410*/  IMAD.IADD R40, R31, 0x1, R42 ;  /* 0x000000011f287824 */ /* 0x000fe200078e022a */
[----:B------:R-:W-:Y:S02]  /*1420*/  LOP3.LUT R43, R36, R41, RZ, 0x3c, !PT ;  /* 0x00000029242b7212 */ /* 0x000fe400078e3cff */
[----:B------:R-:W-:Y:S02]  /*1430*/  SHF.L.W.U32.HI R36, R38, 0x19, R38 ;  /* 0x0000001926247819 */ /* 0x000fe40000010e26 */
[----:B------:R-:W-:Y:S02]  /*1440*/  IADD3 R35, PT, PT, R5, R35, R12 ;  /* 0x0000002305237210 */ /* 0x000fe40007ffe00c */
[----:B------:R-:W-:-:S02]  /*1450*/  SHF.L.W.U32.HI R31, R43, 0x19, R43 ;  /* 0x000000192b1f7819 */ /* 0x000fc40000010e2b */
[----:B------:R-:W-:Y:S02]  /*1460*/  LOP3.LUT R34, R34, R40, RZ, 0x3c, !PT ;  /* 0x0000002822227212 */ /* 0x000fe400078e3cff */
[----:B------:R-:W-:Y:S02]  /*1470*/  IADD3 R30, PT, PT, R36, R30, R15 ;  /* 0x0000001e241e7210 */ /* 0x000fe40007ffe00f */
[----:B------:R-:W-:Y:S02]  /*1480*/  LOP3.LUT R32, R32, R35, RZ, 0x3c, !PT ;  /* 0x0000002320207212 */ /* 0x000fe400078e3cff */
[----:B------:R-:W-:Y:S02]  /*1490*/  IADD3 R29, PT, PT, R31, R29, R26 ;  /* 0x0000001d1f1d7210 */ /* 0x000fe40007ffe01a */
[----:B------:R-:W-:Y:S02]  /*14a0*/  SHF.L.W.U32.HI R38, R34, 0x14, R34 ;  /* 0x0000001422267819 */ /* 0x000fe40000010e22 */
[----:B------:R-:W-:-:S02]  /*14b0*/  LOP3.LUT R37, R37, R30, RZ, 0x3c, !PT ;  /* 0x0000001e25257212 */ /* 0x000fc400078e3cff */
[----:B------:R-:W-:Y:S02]  /*14c0*/  SHF.L.W.U32.HI R34, R32, 0x10, R32 ;  /* 0x0000001020227819 */ /* 0x000fe40000010e20 */
[----:B------:R-:W-:Y:S02]  /*14d0*/  LOP3.LUT R43, R4, R29, RZ, 0x3c, !PT ;  /* 0x0000001d042b7212 */ /* 0x000fe400078e3cff */
[----:B------:R-:W-:Y:S01]  /*14e0*/  IADD3 R33, PT, PT, R33, R38, R0 ;  /* 0x0000002621217210 */ /* 0x000fe20007ffe000 */
[----:B------:R-:W-:Y:S01]  /*14f0*/  IMAD.IADD R41, R41, 0x1, R34 ;  /* 0x0000000129297824 */ /* 0x000fe200078e0222 */
[----:B------:R-:W-:Y:S02]  /*1500*/  SHF.L.W.U32.HI R4, R37, 0x10, R37 ;  /* 0x0000001025047819 */ /* 0x000fe40000010e25 */
        /* <DEDUP_REMOVED lines=31> */
[----:B------:R-:W-:Y:S02]  /*1700*/  LOP3.LUT R39, R37, R42, RZ, 0x3c, !PT ;  /* 0x0000002a25277212 */ /* 0x000fe400078e3cff */
[----:B------:R-:W-:Y:S01]  /*1710*/  SHF.L.W.U32.HI R38, R36, 0x19, R36 ;  /* 0x0000001924267819 */ /* 0x000fe20000010e24 */
[----:B------:R-:W-:Y:S01]  /*1720*/  IMAD.IADD R36, R42, 0x1, R45 ;  /* 0x000000012a247824 */ /* 0x000fe200078e022d */
        /* <DEDUP_REMOVED lines=33> */
[-C--:B------:R-:W-:Y:S02]  /*1940*/  LOP3.LUT R34, R34, R33.reuse, RZ, 0x3c, !PT ;  /* 0x0000002122227212 */ /* 0x080fe400078e3cff */
[----:B------:R-:W-:Y:S02]  /*1950*/  SHF.L.W.U32.HI R39, R39, 0x18, R39 ;  /* 0x0000001827277819 */ /* 0x000fe40000010e27 */
[----:B------:R-:W-:Y:S02]  /*1960*/  IADD3 R4, PT, PT, R5, R33, R0 ;  /* 0x0000002105047210 */ /* 0x000fe40007ffe000 */
[----:B------:R-:W-:-:S02]  /*1970*/  SHF.L.W.U32.HI R33, R31, 0x18, R31 ;  /* 0x000000181f217819 */ /* 0x000fc40000010e1f */
[----:B------:R-:W-:Y:S01]  /*1980*/  SHF.L.W.U32.HI R31, R34, 0x18, R34 ;  /* 0x00000018221f7819 */ /* 0x000fe20000010e22 */
[----:B------:R-:W-:Y:S01]  /*1990*/  IMAD.IADD R34, R29, 0x1, R39 ;  /* 0x000000011d227824 */ /* 0x000fe200078e0227 */
[----:B------:R-:W-:Y:S01]  /*19a0*/  LOP3.LUT R43, R39, R4, RZ, 0x3c, !PT ;  /* 0x00000004272b7212 */ /* 0x000fe200078e3cff */
[----:B------:R-:W-:Y:S02]  /*19b0*/  IMAD.IADD R39, R40, 0x1, R33 ;  /* 0x0000000128277824 */ /* 0x000fe400078e0221 */
[----:B------:R-:W-:Y:S01]  /*19c0*/  IMAD.IADD R29, R42, 0x1, R31 ;  /* 0x000000012a1d7824 */ /* 0x000fe200078e021f */
[----:B------:R-:W-:Y:S02]  /*19d0*/  LOP3.LUT R40, R37, R34, RZ, 0x3c, !PT ;  /* 0x0000002225287212 */ /* 0x000fe400078e3cff */
        /* <DEDUP_REMOVED lines=45> */
[----:B------:R-:W-:-:S02]  /*1cb0*/  IMAD.IADD R34, R34, 0x1, R33 ;  /* 0x0000000122227824 */ /* 0x000fc400078e0221 */
[----:B------:R-:W-:Y:S01]  /*1cc0*/  IMAD.IADD R43, R37, 0x1, R32 ;  /* 0x00000001252b7824 */ /* 0x000fe200078e0220 */
[----:B------:R-:W-:Y:S02]  /*1cd0*/  SHF.L.W.U32.HI R35, R35, 0x10, R35 ;  /* 0x0000001023237819 */ /* 0x000fe40000010e23 */
[----:B------:R-:W-:Y:S02]  /*1ce0*/  LOP3.LUT R37, R38, R29, RZ, 0x3c, !PT ;  /* 0x0000001d26257212 */ /* 0x000fe400078e3cff */
        /* <DEDUP_REMOVED lines=53> */
[----:B------:R-:W-:Y:S02]  /*2040*/  IADD3 R38, PT, PT, R36, R5, R13 ;  /* 0x0000000524267210 */ /* 0x000fe40007ffe00d */
[----:B------:R-:W-:Y:S02]  /*2050*/  SHF.L.W.U32.HI R41, R41, 0x19, R41 ;  /* 0x0000001929297819 */ /* 0x000fe40000010e29 */
[----:B------:R-:W-:-:S02]  /*2060*/  LOP3.LUT R4, R4, R39, RZ, 0x3c, !PT ;  /* 0x0000002704047212 */ /* 0x000fc400078e3cff */
[----:B------:R-:W-:Y:S02]  /*2070*/  LOP3.LUT R35, R35, R38, RZ, 0x3c, !PT ;  /* 0x0000002623237212 */ /* 0x000fe400078e3cff */
[----:B------:R-:W-:Y:S02]  /*2080*/  IADD3 R32, PT, PT, R43, R32, R8 ;  /* 0x000000202b207210 */ /* 0x000fe40007ffe008 */
[----:B------:R-:W-:Y:S02]  /*2090*/  IADD3 R30, PT, PT, R41, R30, R20 ;  /* 0x0000001e291e7210 */ /* 0x000fe40007ffe014 */
[----:B------:R-:W-:Y:S02]  /*20a0*/  SHF.L.W.U32.HI R4, R4, 0x14, R4 ;  /* 0x0000001404047819 */ /* 0x000fe40000010e04 */
[----:B------:R-:W-:Y:S02]  /*20b0*/  SHF.L.W.U32.HI R40, R35, 0x10, R35 ;  /* 0x0000001023287819 */ /* 0x000fe40000010e23 */
[----:B------:R-:W-:-:S02]  /*20c0*/  LOP3.LUT R42, R42, R32, RZ, 0x3c, !PT ;  /* 0x000000202a2a7212 */ /* 0x000fc400078e3cff */
[----:B------:R-:W-:Y:S01]  /*20d0*/  LOP3.LUT R5, R31, R30, RZ, 0x3c, !PT ;  /* 0x0000001e1f057212 */ /* 0x000fe200078e3cff */
[----:B------:R-:W-:Y:S01]  /*20e0*/  IMAD.IADD R29, R29, 0x1, R40 ;  /* 0x000000011d1d7824 */ /* 0x000fe200078e0228 */
[----:B------:R-:W-:Y:S02]  /*20f0*/  IADD3 R33, PT, PT, R33, R4, R11 ;  /* 0x0000000421217210 */ /* 0x000fe40007ffe00b */
        /* <DEDUP_REMOVED lines=73> */
[----:B------:R-:W-:Y:S02]  /*2590*/  LOP3.LUT R4, R43, R31, RZ, 0x3c, !PT ;  /* 0x0000001f2b047212 */ /* 0x000fe400078e3cff */
[----:B------:R-:W-:Y:S01]  /*25a0*/  SHF.L.W.U32.HI R45, R33, 0x18, R33 ;  /* 0x00000018212d7819 */ /* 0x000fe20000010e21 */
[----:B------:R-:W-:Y:S01]  /*25b0*/  IMAD.IADD R43, R44, 0x1, R5 ;  /* 0x000000012c2b7824 */ /* 0x000fe200078e0205 */
[----:B------:R-:W-:-:S02]  /*25c0*/  SHF.L.W.U32.HI R4, R4, 0x10, R4 ;  /* 0x0000001004047819 */ /* 0x000fc40000010e04 */
[----:B------:R-:W-:Y:S01]  /*25d0*/  LOP3.LUT R35, R35, R34, RZ, 0x3c, !PT ;  /* 0x0000002223237212 */ /* 0x000fe200078e3cff */
[----:B------:R-:W-:Y:S01]  /*25e0*/  IMAD.IADD R32, R32, 0x1, R45 ;  /* 0x0000000120207824 */ /* 0x000fe200078e022d */
[----:B------:R-:W-:Y:S01]  /*25f0*/  LOP3.LUT R38, R38, R43, RZ, 0x3c, !PT ;  /* 0x0000002b26267212 */ /* 0x000fe200078e3cff */
[----:B------:R-:W-:-:S03]  /*2600*/  IMAD.IADD R43, R43, 0x1, R4 ;  /* 0x000000012b2b7824 */ /* 0x000fc600078e0204 */
[----:B------:R-:W-:Y:S02]  /*2610*/  SHF.L.W.U32.HI R33, R38, 0x19, R38 ;  /* 0x0000001926217819 */ /* 0x000fe40000010e26 */
[----:B------:R-:W-:Y:S02]  /*2620*/  LOP3.LUT R36, R36, R43, RZ, 0x3c, !PT ;  /* 0x0000002b24247212 */ /* 0x000fe400078e3cff */
[----:B------:R-:W-:Y:S02]  /*2630*/  IADD3 R42, PT, PT, R33, R42, R28 ;  /* 0x0000002a212a7210 */ /* 0x000fe40007ffe01c */
[----:B------:R-:W-:Y:S02]  /*2640*/  SHF.L.W.U32.HI R36, R36, 0x14, R36 ;  /* 0x0000001424247819 */ /* 0x000fe40000010e24 */
[----:B------:R-:W-:Y:S02]  /*2650*/  LOP3.LUT R37, R37, R32, RZ, 0x3c, !PT ;  /* 0x0000002025257212 */ /* 0x000fe400078e3cff */
[----:B------:R-:W-:-:S02]  /*2660*/  LOP3.LUT R45, R45, R42, RZ, 0x3c, !PT ;  /* 0x0000002a2d2d7212 */ /* 0x000fc400078e3cff */
[----:B------:R-:W-:Y:S02]  /*2670*/  IADD3 R38, PT, PT, R31, R36, R8 ;  /* 0x000000241f267210 */ /* 0x000fe40007ffe008 */
[----:B------:R-:W-:Y:S02]  /*2680*/  SHF.L.W.U32.HI R31, R37, 0x19, R37 ;  /* 0x00000019251f7819 */ /* 0x000fe40000010e25 */
[----:B------:R-:W-:Y:S02]  /*2690*/  SHF.L.W.U32.HI R37, R45, 0x10, R45 ;  /* 0x000000102d257819 */ /* 0x000fe40000010e2d */
[----:B------:R-:W-:Y:S02]  /*26a0*/  LOP3.LUT R4, R4, R38, RZ, 0x3c, !PT ;  /* 0x0000002604047212 */ /* 0x000fe400078e3cff */
[----:B------:R-:W-:Y:S01]  /*26b0*/  IADD3 R30, PT, PT, R31, R30, R3 ;  /* 0x0000001e1f1e7210 */ /* 0x000fe20007ffe003 */
[----:B------:R-:W-:Y:S01]  /*26c0*/  IMAD.IADD R34, R34, 0x1, R37 ;  /* 0x0000000122227824 */ /* 0x000fe200078e0225 */
[----:B------:R-:W-:-:S02]  /*26d0*/  SHF.L.W.U32.HI R4, R4, 0x18, R4 ;  /* 0x0000001804047819 */ /* 0x000fc40000010e04 */
[----:B------:R-:W-:Y:S02]  /*26e0*/  LOP3.LUT R40, R5, R30, RZ, 0x3c, !PT ;  /* 0x0000001e05287212 */ /* 0x000fe400078e3cff */
[----:B------:R-:W-:Y:S01]  /*26f0*/  LOP3.LUT R5, R33, R34, RZ, 0x3c, !PT ;  /* 0x0000002221057212 */ /* 0x000fe200078e3cff */
[----:B------:R-:W-:Y:S01]  /*2700*/  IMAD.IADD R43, R43, 0x1, R4 ;  /* 0x000000012b2b7824 */ /* 0x000fe200078e0204 */
[----:B------:R-:W-:Y:S02]  /*2710*/  SHF.L.W.U32.HI R40, R40, 0x10, R40 ;  /* 0x0000001028287819 */ /* 0x000fe40000010e28 */
[----:B------:R-:W-:Y:S02]  /*2720*/  SHF.L.W.U32.HI R5, R5, 0x14, R5 ;  /* 0x0000001405057819 */ /* 0x000fe40000010e05 */
[----:B------:R-:W-:Y:S01]  /*2730*/  LOP3.LUT R33, R36, R43, RZ, 0x3c, !PT ;  /* 0x0000002b24217212 */ /* 0x000fe200078e3cff */
[----:B------:R-:W-:Y:S01]  /*2740*/  IMAD.IADD R36, R39, 0x1, R40 ;  /* 0x0000000127247824 */ /* 0x000fe200078e0228 */
[----:B------:R-:W-:-:S02]  /*2750*/  IADD3 R42, PT, PT, R42, R5, R9 ;  /* 0x000000052a2a7210 */ /* 0x000fc40007ffe009 */
[----:B------:R-:W-:Y:S02]  /*2760*/  SHF.L.W.U32.HI R33, R33, 0x19, R33 ;  /* 0x0000001921217819 */ /* 0x000fe40000010e21 */
[----:B------:R-:W-:Y:S02]  /*2770*/  LOP3.LUT R39, R31, R36, RZ, 0x3c, !PT ;  /* 0x000000241f277212 */ /* 0x000fe400078e3cff */
[-C--:B------:R-:W-:Y:S02]  /*2780*/  LOP3.LUT R37, R37, R42.reuse, RZ, 0x3c, !PT ;  /* 0x0000002a25257212 */ /* 0x080fe400078e3cff */
[----:B------:R-:W-:Y:S02]  /*2790*/  IADD3 R31, PT, PT, R33, R42, R26 ;  /* 0x0000002a211f7210 */ /* 0x000fe40007ffe01a */
[----:B------:R-:W-:Y:S02]  /*27a0*/  SHF.L.W.U32.HI R42, R35, 0x19, R35 ;  /* 0x00000019232a7819 */ /* 0x000fe40000010e23 */
[----:B------:R-:W-:-:S02]  /*27b0*/  SHF.L.W.U32.HI R26, R39, 0x14, R39 ;  /* 0x00000014271a7819 */ /* 0x000fc40000010e27 */
[----:B------:R-:W-:Y:S02]  /*27c0*/  IADD3 R41, PT, PT, R42, R41, R20 ;  /* 0x000000292a297210 */ /* 0x000fe40007ffe014 */
[----:B------:R-:W-:Y:S02]  /*27d0*/  IADD3 R35, PT, PT, R30, R26, R15 ;  /* 0x0000001a1e237210 */ /* 0x000fe40007ffe00f */
[----:B------:R-:W-:Y:S02]  /*27e0*/  LOP3.LUT R45, R29, R41, RZ, 0x3c, !PT ;  /* 0x000000291d2d7212 */ /* 0x000fe400078e3cff */
[----:B------:R-:W-:Y:S02]  /*27f0*/  LOP3.LUT R40, R40, R35, RZ, 0x3c, !PT ;  /* 0x0000002328287212 */ /* 0x000fe400078e3cff */
[----:B------:R-:W-:Y:S02]  /*2800*/  SHF.L.W.U32.HI R45, R45, 0x10, R45 ;  /* 0x000000102d2d7819 */ /* 0x000fe40000010e2d */
[----:B------:R-:W-:-:S03]  /*2810*/  SHF.L.W.U32.HI R29, R40, 0x18, R40 ;  /* 0x00000018281d7819 */ /* 0x000fc60000010e28 */
[----:B------:R-:W-:Y:S02]  /*2820*/  IMAD.IADD R32, R32, 0x1, R45 ;  /* 0x0000000120207824 */ /* 0x000fe400078e022d */
[----:B------:R-:W-:-:S03]  /*2830*/  IMAD.IADD R39, R36, 0x1, R29 ;  /* 0x0000000124277824 */ /* 0x000fc600078e021d */
[----:B------:R-:W-:Y:S02]  /*2840*/  LOP3.LUT R36, R42, R32, RZ, 0x3c, !PT ;  /* 0x000000202a247212 */ /* 0x000fe400078e3cff */
[----:B------:R-:W-:Y:S02]  /*2850*/  LOP3.LUT R26, R26, R39, RZ, 0x3c, !PT ;  /* 0x000000271a1a7212 */ /* 0x000fe400078e3cff */
[----:B------:R-:W-:Y:S02]  /*2860*/  SHF.L.W.U32.HI R36, R36, 0x14, R36 ;  /* 0x0000001424247819 */ /* 0x000fe40000010e24 */
[----:B------:R-:W-:Y:S02]  /*2870*/  SHF.L.W.U32.HI R26, R26, 0x19, R26 ;  /* 0x000000191a1a7819 */ /* 0x000fe40000010e1a */
[----:B------:R-:W-:Y:S02]  /*2880*/  IADD3 R40, PT, PT, R41, R36, R6 ;  /* 0x0000002429287210 */ /* 0x000fe40007ffe006 */
[----:B------:R-:W-:-:S02]  /*2890*/  IADD3 R38, PT, PT, R26, R38, R21 ;  /* 0x000000261a267210 */ /* 0x000fc40007ffe015 */
[----:B------:R-:W-:Y:S02]  /*28a0*/  SHF.L.W.U32.HI R21, R37, 0x18, R37 ;  /* 0x0000001825157819 */ /* 0x000fe40000010e25 */
[----:B------:R-:W-:Y:S02]  /*28b0*/  LOP3.LUT R37, R45, R40, RZ, 0x3c, !PT ;  /* 0x000000282d257212 */ /* 0x000fe400078e3cff */
[----:B------:R-:W-:Y:S01]  /*28c0*/  LOP3.LUT R41, R21, R38, RZ, 0x3c, !PT ;  /* 0x0000002615297212 */ /* 0x000fe200078e3cff */
[----:B------:R-:W-:Y:S01]  /*28d0*/  IMAD.IADD R34, R34, 0x1, R21 ;  /* 0x0000000122227824 */ /* 0x000fe200078e0215 */
[----:B------:R-:W-:-:S04]  /*28e0*/  SHF.L.W.U32.HI R37, R37, 0x18, R37 ;  /* 0x0000001825257819 */ /* 0x000fc80000010e25 */
[----:B------:R-:W-:Y:S01]  /*28f0*/  LOP3.LUT R30, R5, R34, RZ, 0x3c, !PT ;  /* 0x00000022051e7212 */ /* 0x000fe200078e3cff */
[----:B------:R-:W-:Y:S01]  /*2900*/  IMAD.IADD R5, R32, 0x1, R37 ;  /* 0x0000000120057824 */ /* 0x000fe200078e0225 */
[----:B------:R-:W-:Y:S02]  /*2910*/  LOP3.LUT R37, R37, R31, RZ, 0x3c, !PT ;  /* 0x0000001f25257212 */ /* 0x000fe400078e3cff */
[----:B------:R-:W-:Y:S02]  /*2920*/  SHF.L.W.U32.HI R30, R30, 0x19, R30 ;  /* 0x000000191e1e7819 */ /* 0x000fe40000010e1e */
[----:B------:R-:W-:Y:S02]  /*2930*/  LOP3.LUT R21, R36, R5, RZ, 0x3c, !PT ;  /* 0x0000000524157212 */ /* 0x000fe400078e3cff */
[----:B------:R-:W-:Y:S02]  /*2940*/  IADD3 R32, PT, PT, R30, R40, R13 ;  /* 0x000000281e207210 */ /* 0x000fe40007ffe00d */
[----:B------:R-:W-:-:S02]  /*2950*/  SHF.L.W.U32.HI R13, R41, 0x10, R41 ;  /* 0x00000010290d7819 */ /* 0x000fc40000010e29 */
[----:B------:R-:W-:Y:S02]  /*2960*/  SHF.L.W.U32.HI R21, R21, 0x19, R21 ;  /* 0x0000001915157819 */ /* 0x000fe40000010e15 */
[----:B------:R-:W-:Y:S01]  /*2970*/  LOP3.LUT R29, R29, R32, RZ, 0x3c, !PT ;  /* 0x000000201d1d7212 */ /* 0x000fe200078e3cff */
[----:B------:R-:W-:Y:S01]  /*2980*/  IMAD.IADD R5, R5, 0x1, R13 ;  /* 0x0000000105057824 */ /* 0x000fe200078e020d */
[----:B------:R-:W-:Y:S02]  /*2990*/  IADD3 R35, PT, PT, R21, R35, R0 ;  /* 0x0000002315237210 */ /* 0x000fe40007ffe000 */
[----:B------:R-:W-:Y:S02]  /*29a0*/  SHF.L.W.U32.HI R0, R37, 0x10, R37 ;  /* 0x0000001025007819 */ /* 0x000fe40000010e25 */
[----:B------:R-:W-:Y:S02]  /*29b0*/  LOP3.LUT R37, R4, R35, RZ, 0x3c, !PT ;  /* 0x0000002304257212 */ /* 0x000fe400078e3cff */
[----:B------:R-:W-:Y:S01]  /*29c0*/  LOP3.LUT R26, R26, R5, RZ, 0x3c, !PT ;  /* 0x000000051a1a7212 */ /* 0x000fe200078e3cff */
[----:B------:R-:W-:Y:S01]  /*29d0*/  IMAD.IADD R36, R39, 0x1, R0 ;  /* 0x0000000127247824 */ /* 0x000fe200078e0200 */
[----:B------:R-:W-:-:S02]  /*29e0*/  SHF.L.W.U32.HI R4, R29, 0x10, R29 ;  /* 0x000000101d047819 */ /* 0x000fc40000010e1d */
[----:B------:R-:W-:Y:S02]  /*29f0*/  SHF.L.W.U32.HI R26, R26, 0x14, R26 ;  /* 0x000000141a1a7819 */ /* 0x000fe40000010e1a */
[----:B------:R-:W-:Y:S01]  /*2a00*/  SHF.L.W.U32.HI R29, R37, 0x10, R37 ;  /* 0x00000010251d7819 */ /* 0x000fe20000010e25 */
[----:B------:R-:W-:Y:S01]  /*2a10*/  IMAD.IADD R43, R43, 0x1, R4 ;  /* 0x000000012b2b7824 */ /* 0x000fe200078e0204 */
[----:B------:R-:W-:Y:S02]  /*2a20*/  LOP3.LUT R33, R33, R36, RZ, 0x3c, !PT ;  /* 0x0000002421217212 */ /* 0x000fe400078e3cff */
[----:B------:R-:W-:Y:S01]  /*2a30*/  IADD3 R15, PT, PT, R38, R26, R15 ;  /* 0x0000001a260f7210 */ /* 0x000fe20007ffe00f */
[----:B------:R-:W-:Y:S01]  /*2a40*/  IMAD.IADD R34, R34, 0x1, R29 ;  /* 0x0000000122227824 */ /* 0x000fe200078e021d */
[----:B------:R-:W-:Y:S02]  /*2a50*/  LOP3.LUT R37, R30, R43, RZ, 0x3c, !PT ;  /* 0x0000002b1e257212 */ /* 0x000fe400078e3cff */
[----:B------:R-:W-:-:S02]  /*2a60*/  SHF.L.W.U32.HI R30, R33, 0x14, R33 ;  /* 0x00000014211e7819 */ /* 0x000fc40000010e21 */
[----:B------:R-:W-:Y:S02]  /*2a70*/  LOP3.LUT R33, R13, R15, RZ, 0x3c, !PT ;  /* 0x0000000f0d217212 */ /* 0x000fe400078e3cff */
[----:B------:R-:W-:Y:S02]  /*2a80*/  LOP3.LUT R21, R21, R34, RZ, 0x3c, !PT ;  /* 0x0000002215157212 */ /* 0x000fe400078e3cff */
[----:B------:R-:W-:Y:S02]  /*2a90*/  SHF.L.W.U32.HI R13, R37, 0x14, R37 ;  /* 0x00000014250d7819 */ /* 0x000fe40000010e25 */
[----:B------:R-:W-:Y:S02]  /*2aa0*/  IADD3 R31, PT, PT, R31, R30, R10 ;  /* 0x0000001e1f1f7210 */ /* 0x000fe40007ffe00a */
[----:B------:R-:W-:Y:S02]  /*2ab0*/  SHF.L.W.U32.HI R10, R33, 0x18, R33 ;  /* 0x00000018210a7819 */ /* 0x000fe40000010e21 */
[----:B------:R-:W-:-:S02]  /*2ac0*/  SHF.L.W.U32.HI R21, R21, 0x14, R21 ;  /* 0x0000001415157819 */ /* 0x000fc40000010e15 */
[----:B------:R-:W-:Y:S01]  /*2ad0*/  IADD3 R20, PT, PT, R32, R13, R20 ;  /* 0x0000000d20147210 */ /* 0x000fe20007ffe014 */
[----:B------:R-:W-:Y:S01]  /*2ae0*/  IMAD.IADD R5, R5, 0x1, R10 ;  /* 0x0000000105057824 */ /* 0x000fe200078e020a */
[----:B------:R-:W-:Y:S02]  /*2af0*/  LOP3.LUT R0, R0, R31, RZ, 0x3c, !PT ;  /* 0x0000001f00007212 */ /* 0x000fe400078e3cff */
[----:B------:R-:W-:Y:S02]  /*2b00*/  IADD3 R32, PT, PT, R35, R21, R12 ;  /* 0x0000001523207210 */ /* 0x000fe40007ffe00c */
[----:B------:R-:W-:Y:S02]  /*2b10*/  LOP3.LUT R4, R4, R20, RZ, 0x3c, !PT ;  /* 0x0000001404047212 */ /* 0x000fe400078e3cff */
[----:B------:R-:W-:Y:S02]  /*2b20*/  SHF.L.W.U32.HI R33, R0, 0x18, R0 ;  /* 0x0000001800217819 */ /* 0x000fe40000010e00 */
[----:B------:R-:W-:-:S02]  /*2b30*/  LOP3.LUT R0, R26, R5, RZ, 0x3c, !PT ;  /* 0x000000051a007212 */ /* 0x000fc400078e3cff */
[-C--:B------:R-:W-:Y:S01]  /*2b40*/  LOP3.LUT R35, R29, R32.reuse, RZ, 0x3c, !PT ;  /* 0x000000201d237212 */ /* 0x080fe200078e3cff */
[----:B------:R-:W-:Y:S01]  /*2b50*/  IMAD.IADD R29, R36, 0x1, R33 ;  /* 0x00000001241d7824 */ /* 0x000fe200078e0221 */
[----:B------:R-:W-:Y:S02]  /*2b60*/  SHF.L.W.U32.HI R26, R4, 0x18, R4 ;  /* 0x00000018041a7819 */ /* 0x000fe40000010e04 */
[----:B------:R-:W-:Y:S02]  /*2b70*/  SHF.L.W.U32.HI R35, R35, 0x18, R35 ;  /* 0x0000001823237819 */ /* 0x000fe40000010e23 */
[----:B------:R-:W-:Y:S01]  /*2b80*/  SHF.L.W.U32.HI R4, R0, 0x19, R0 ;  /* 0x0000001900047819 */ /* 0x000fe20000010e00 */
[----:B------:R-:W-:Y:S01]  /*2b90*/  IMAD.IADD R12, R43, 0x1, R26 ;  /* 0x000000012b0c7824 */ /* 0x000fe200078e021a */
[----:B------:R-:W-:Y:S01]  /*2ba0*/  LOP3.LUT R30, R30, R29, RZ, 0x3c, !PT ;  /* 0x0000001d1e1e7212 */ /* 0x000fe200078e3cff */
[----:B------:R-:W-:Y:S01]  /*2bb0*/  IMAD.IADD R34, R34, 0x1, R35 ;  /* 0x0000000122227824 */ /* 0x000fe200078e0223 */
[----:B------:R-:W-:-:S02]  /*2bc0*/  IADD3 R0, PT, PT, R4, R32, R9 ;  /* 0x0000002004007210 */ /* 0x000fc40007ffe009 */
[----:B------:R-:W-:Y:S02]  /*2bd0*/  LOP3.LUT R13, R13, R12, RZ, 0x3c, !PT ;  /* 0x0000000c0d0d7212 */ /* 0x000fe400078e3cff */
[----:B------:R-:W-:Y:S02]  /*2be0*/  SHF.L.W.U32.HI R9, R30, 0x19, R30 ;  /* 0x000000191e097819 */ /* 0x000fe40000010e1e */
[----:B------:R-:W-:Y:S02]  /*2bf0*/  LOP3.LUT R30, R26, R0, RZ, 0x3c, !PT ;  /* 0x000000001a1e7212 */ /* 0x000fe400078e3cff */
[----:B------:R-:W-:Y:S02]  /*2c00*/  LOP3.LUT R21, R21, R34, RZ, 0x3c, !PT ;  /* 0x0000002215157212 */ /* 0x000fe400078e3cff */
[----:B------:R-:W-:Y:S02]  /*2c10*/  SHF.L.W.U32.HI R26, R13, 0x19, R13 ;  /* 0x000000190d1a7819 */ /* 0x000fe40000010e0d */
[----:B------:R-:W-:-:S02]  /*2c20*/  IADD3 R8, PT, PT, R9, R15, R8 ;  /* 0x0000000f09087210 */ /* 0x000fc40007ffe008 */
[----:B------:R-:W-:Y:S02]  /*2c30*/  SHF.L.W.U32.HI R13, R21, 0x19, R21 ;  /* 0x00000019150d7819 */ /* 0x000fe40000010e15 */
[----:B------:R-:W-:Y:S02]  /*2c40*/  SHF.L.W.U32.HI R30, R30, 0x10, R30 ;  /* 0x000000101e1e7819 */ /* 0x000fe40000010e1e */
[----:B------:R-:W-:Y:S02]  /*2c50*/  IADD3 R7, PT, PT, R26, R31, R7 ;  /* 0x0000001f1a077210 */ /* 0x000fe40007ffe007 */
[----:B------:R-:W-:Y:S01]  /*2c60*/  LOP3.LUT R15, R35, R8, RZ, 0x3c, !PT ;  /* 0x00000008230f7212 */ /* 0x000fe200078e3cff */
[----:B------:R-:W-:Y:S01]  /*2c70*/  IMAD.IADD R29, R29, 0x1, R30 ;  /* 0x000000011d1d7824 */ /* 0x000fe200078e021e */
[----:B------:R-:W-:Y:S02]  /*2c80*/  IADD3 R20, PT, PT, R13, R20, R3 ;  /* 0x000000140d147210 */ /* 0x000fe40007ffe003 */
[----:B------:R-:W-:-:S02]  /*2c90*/  LOP3.LUT R10, R10, R7, RZ, 0x3c, !PT ;  /* 0x000000070a0a7212 */ /* 0x000fc400078e3cff */
[----:B------:R-:W-:Y:S02]  /*2ca0*/  SHF.L.W.U32.HI R15, R15, 0x10, R15 ;  /* 0x000000100f0f7819 */ /* 0x000fe40000010e0f */
[----:B------:R-:W-:Y:S02]  /*2cb0*/  LOP3.LUT R3, R33, R20, RZ, 0x3c, !PT ;  /* 0x0000001421037212 */ /* 0x000fe400078e3cff */
        /* <DEDUP_REMOVED lines=16> */
[----:B------:R-:W-:Y:S02]  /*2dc0*/  SHF.L.W.U32.HI R13, R30, 0x18, R30 ;  /* 0x000000181e0d7819 */ /* 0x000fe40000010e1e */
[----:B------:R-:W-:Y:S02]  /*2dd0*/  IADD3 R0, PT, PT, R7, R21, R6 ;  /* 0x0000001507007210 */ /* 0x000fe40007ffe006 */
[----:B------:R-:W-:Y:S01]  /*2de0*/  LOP3.LUT R6, R15, R28, RZ, 0x3c, !PT ;  /* 0x0000001c0f067212 */ /* 0x000fe200078e3cff */
[----:B------:R-:W-:Y:S01]  /*2df0*/  IMAD.IADD R8, R29, 0x1, R13 ;  /* 0x000000011d087824 */ /* 0x000fe200078e020d */
[----:B------:R-:W-:-:S02]  /*2e00*/  IADD3 R7, PT, PT, R20, R35, R14 ;  /* 0x0000002314077210 */ /* 0x000fc40007ffe00e */
[----:B------:R-:W-:Y:S02]  /*2e10*/  LOP3.LUT R15, R33, R0, RZ, 0x3c, !PT ;  /* 0x00000000210f7212 */ /* 0x000fe400078e3cff */
[----:B------:R-:W-:Y:S02]  /*2e20*/  LOP3.LUT R10, R10, R7, RZ, 0x3c, !PT ;  /* 0x000000070a0a7212 */ /* 0x000fe400078e3cff */
[----:B------:R-:W-:Y:S02]  /*2e30*/  SHF.L.W.U32.HI R15, R15, 0x18, R15 ;  /* 0x000000180f0f7819 */ /* 0x000fe40000010e0f */
[-C--:B------:R-:W-:Y:S02]  /*2e40*/  LOP3.LUT R31, R31, R8.reuse, RZ, 0x3c, !PT ;  /* 0x000000081f1f7212 */ /* 0x080fe400078e3cff */
[----:B------:R-:W-:Y:S02]  /*2e50*/  LOP3.LUT R0, R0, R8, RZ, 0x3c, !PT ;  /* 0x0000000800007212 */ /* 0x000fe400078e3cff */
[----:B------:R-:W-:-:S02]  /*2e60*/  LOP3.LUT R27, R8, R27, RZ, 0x3c, !PT ;  /* 0x0000001b081b7212 */ /* 0x000fc400078e3cff */
[----:B------:R-:W-:Y:S01]  /*2e70*/  SHF.L.W.U32.HI R6, R6, 0x18, R6 ;  /* 0x0000001806067819 */ /* 0x000fe20000010e06 */
[----:B------:R-:W1:Y:S01]  /*2e80*/  LDC.64 R8, c[0x0][0x3a0] ;  /* 0x0000e800ff087b82 */ /* 0x000e620000000a00 */
[----:B------:R-:W-:Y:S01]  /*2e90*/  SHF.L.W.U32.HI R29, R10, 0x18, R10 ;  /* 0x000000180a1d7819 */ /* 0x000fe20000010e0a */
[----:B------:R-:W-:Y:S01]  /*2ea0*/  IMAD.IADD R10, R3, 0x1, R15 ;  /* 0x00000001030a7824 */ /* 0x000fe200078e020f */
[----:B------:R-:W-:Y:S01]  /*2eb0*/  LOP3.LUT R17, R6, R17, RZ, 0x3c, !PT ;  /* 0x0000001106117212 */ /* 0x000fe200078e3cff */
[----:B------:R-:W-:Y:S01]  /*2ec0*/  IMAD.IADD R12, R12, 0x1, R6 ;  /* 0x000000010c0c7824 */ /* 0x000fe200078e0206 */
[----:B------:R-:W-:Y:S01]  /*2ed0*/  STL [R1+0x8], R0 ;  /* 0x0000080001007387 */ /* 0x000fe20000100800 */
[----:B------:R-:W-:Y:S01]  /*2ee0*/  IMAD.IADD R4, R4, 0x1, R29 ;  /* 0x0000000104047824 */ /* 0x000fe200078e021d */
[----:B------:R-:W-:Y:S02]  /*2ef0*/  LOP3.LUT R21, R21, R10, RZ, 0x3c, !PT ;  /* 0x0000000a15157212 */ /* 0x000fe400078e3cff */
[----:B------:R-:W-:-:S02]  /*2f00*/  LOP3.LUT R5, R5, R12, RZ, 0x3c, !PT ;  /* 0x0000000c05057212 */ /* 0x000fc400078e3cff */
[-C--:B------:R-:W-:Y:S02]  /*2f10*/  LOP3.LUT R39, R28, R4.reuse, RZ, 0x3c, !PT ;  /* 0x000000041c277212 */ /* 0x080fe400078e3cff */
[----:B------:R-:W-:Y:S02]  /*2f20*/  LOP3.LUT R35, R35, R4, RZ, 0x3c, !PT ;  /* 0x0000000423237212 */ /* 0x000fe400078e3cff */
[----:B------:R-:W-:Y:S02]  /*2f30*/  LOP3.LUT R23, R4, R23, RZ, 0x3c, !PT ;  /* 0x0000001704177212 */ /* 0x000fe400078e3cff */
[----:B------:R-:W-:Y:S02]  /*2f40*/  SHF.L.W.U32.HI R4, R21, 0x19, R21 ;  /* 0x0000001915047819 */ /* 0x000fe40000010e15 */
[----:B------:R-:W-:Y:S02]  /*2f50*/  LOP3.LUT R33, R11, R10, RZ, 0x3c, !PT ;  /* 0x0000000a0b217212 */ /* 0x000fe400078e3cff */
[----:B------:R-:W-:-:S02]  /*2f60*/  LOP3.LUT R37, R10, R24, RZ, 0x3c, !PT ;  /* 0x000000180a257212 */ /* 0x000fc400078e3cff */
[----:B------:R-:W-:Y:S01]  /*2f70*/  SHF.L.W.U32.HI R10, R5, 0x19, R5 ;  /* 0x00000019050a7819 */ /* 0x000fe20000010e05 */
[----:B-1----:R-:W-:Y:S01]  /*2f80*/  STG.E desc[UR36][R8.64+0x38], R17 ;  /* 0x0000381108007986 */ /* 0x002fe2000c101924 */
[----:B------:R-:W-:Y:S02]  /*2f90*/  LOP3.LUT R11, R4, R13, RZ, 0x3c, !PT ;  /* 0x0000000d040b7212 */ /* 0x000fe400078e3cff */
[----:B------:R-:W-:Y:S01]  /*2fa0*/  SHF.L.W.U32.HI R35, R35, 0x19, R35 ;  /* 0x0000001923237819 */ /* 0x000fe20000010e23 */
[----:B------:R-:W-:Y:S01]  /*2fb0*/  STG.E desc[UR36][R8.64+0x20], R27 ;  /* 0x0000201b08007986 */ /* 0x000fe2000c101924 */
[----:B------:R-:W-:Y:S02]  /*2fc0*/  SHF.L.W.U32.HI R4, R31, 0x19, R31 ;  /* 0x000000191f047819 */ /* 0x000fe40000010e1f */
[----:B------:R-:W-:Y:S01]  /*2fd0*/  LOP3.LUT R5, R29, R22, RZ, 0x3c, !PT ;  /* 0x000000161d057212 */ /* 0x000fe200078e3cff */
[----:B------:R-:W-:Y:S01]  /*2fe0*/  STG.E desc[UR36][R8.64+0x8], R33 ;  /* 0x0000082108007986 */ /* 0x000fe2000c101924 */
[----:B------:R-:W-:-:S02]  /*2ff0*/  LOP3.LUT R3, R10, R29, RZ, 0x3c, !PT ;  /* 0x0000001d0a037212 */ /* 0x000fc400078e3cff */
[----:B------:R-:W-:Y:S01]  /*3000*/  LOP3.LUT R25, R12, R25, RZ, 0x3c, !PT ;  /* 0x000000190c197212 */ /* 0x000fe200078e3cff */
[----:B------:R-:W-:Y:S01]  /*3010*/  STG.E desc[UR36][R8.64+0x28], R37 ;  /* 0x0000282508007986 */ /* 0x000fe2000c101924 */
[----:B------:R-:W-:Y:S02]  /*3020*/  LOP3.LUT R21, R13, R18, RZ, 0x3c, !PT ;  /* 0x000000120d157212 */ /* 0x000fe400078e3cff */
[----:B------:R-:W-:Y:S01]  /*3030*/  LOP3.LUT R29, R15, R2, RZ, 0x3c, !PT ;  /* 0x000000020f1d7212 */ /* 0x000fe200078e3cff */
[----:B------:R1:W-:Y:S01]  /*3040*/  STG.E desc[UR36][R8.64+0x24], R25 ;  /* 0x0000241908007986 */ /* 0x0003e2000c101924 */
[----:B------:R-:W-:Y:S02]  /*3050*/  MOV R24, 0x0 ;  /* 0x0000000000187802 */ /* 0x000fe40000000f00 */
[----:B------:R-:W-:Y:S01]  /*3060*/  LOP3.LUT R13, R35, R6, RZ, 0x3c, !PT ;  /* 0x00000006230d7212 */ /* 0x000fe200078e3cff */
[----:B------:R-:W-:Y:S01]  /*3070*/  STG.E desc[UR36][R8.64+0x34], R21 ;  /* 0x0000341508007986 */ /* 0x000fe2000c101924 */
[----:B------:R-:W-:Y:S01]  /*3080*/  LOP3.LUT R15, R4, R15, RZ, 0x3c, !PT ;  /* 0x0000000f040f7212 */ /* 0x000fe200078e3cff */
[----:B0-----:R-:W-:Y:S01]  /*3090*/  IMAD.U32 R4, RZ, RZ, UR4 ;  /* 0x00000004ff047e24 */ /* 0x001fe2000f8e00ff */
[----:B------:R-:W-:Y:S01]  /*30a0*/  LOP3.LUT R7, R7, R12, RZ, 0x3c, !PT ;  /* 0x0000000c07077212 */ /* 0x000fe200078e3cff */
[----:B------:R-:W-:Y:S01]  /*30b0*/  STG.E desc[UR36][R8.64+0x3c], R29 ;  /* 0x00003c1d08007986 */ /* 0x000fe2000c101924 */
[----:B------:R-:W-:-:S03]  /*30c0*/  IMAD.MOV.U32 R6, RZ, RZ, R16 ;  /* 0x000000ffff067224 */ /* 0x000fc600078e0010 */
[----:B------:R-:W-:Y:S01]  /*30d0*/  STG.E desc[UR36][R8.64+0xc], R39 ;  /* 0x00000c2708007986 */ /* 0x000fe2000c101924 */
[----:B-1----:R-:W0:Y:S03]  /*30e0*/  LDC.64 R24, c[0x4][R24] ;  /* 0x0100000018187b82 */ /* 0x002e260000000a00 */
[----:B------:R-:W-:Y:S04]  /*30f0*/  STG.E desc[UR36][R8.64+0x2c], R23 ;  /* 0x00002c1708007986 */ /* 0x000fe8000c101924 */
[----:B------:R-:W-:Y:S04]  /*3100*/  STG.E desc[UR36][R8.64], R0 ;  /* 0x0000000008007986 */ /* 0x000fe8000c101924 */
[----:B------:R-:W-:Y:S04]  /*3110*/  STG.E desc[UR36][R8.64+0x10], R3 ;  /* 0x0000100308007986 */ /* 0x000fe8000c101924 */
[----:B------:R-:W-:Y:S04]  /*3120*/  STG.E desc[UR36][R8.64+0x14], R11 ;  /* 0x0000140b08007986 */ /* 0x000fe8000c101924 */
[----:B------:R-:W-:Y:S04]  /*3130*/  STG.E desc[UR36][R8.64+0x18], R13 ;  /* 0x0000180d08007986 */ /* 0x000fe8000c101924 */
[----:B------:R-:W-:Y:S04]  /*3140*/  STG.E desc[UR36][R8.64+0x1c], R15 ;  /* 0x00001c0f08007986 */ /* 0x000fe8000c101924 */
[----:B------:R1:W-:Y:S04]  /*3150*/  STG.E desc[UR36][R8.64+0x30], R5 ;  /* 0x0000300508007986 */ /* 0x0003e8000c101924 */
[----:B------:R2:W-:Y:S01]  /*3160*/  STG.E desc[UR36][R8.64+0x4], R7 ;  /* 0x0000040708007986 */ /* 0x0005e2000c101924 */
[----:B-1----:R-:W-:-:S02]  /*3170*/  IMAD.U32 R5, RZ, RZ, UR5 ;  /* 0x00000005ff057e24 */ /* 0x002fc4000f8e00ff */
[----:B--2---:R-:W-:-:S07]  /*3180*/  IMAD.MOV.U32 R7, RZ, RZ, R19 ;  /* 0x000000ffff077224 */ /* 0x004fce00078e0013 */
[----:B------:R-:W-:-:S07]  /*3190*/  LEPC R20, `(.L_x_1) ;  /* 0x000000001014794e */ /* 0x000fce0000000000 */
[----:B0-----:R-:W-:Y:S05]  /*31a0*/  CALL.ABS.NOINC R24 ;  /* 0x0000000018007343 */ /* 0x001fea0003c00000 */
.L_x_1:
[----:B------:R-:W-:Y:S05]  /*31b0*/  EXIT ;  /* 0x000000000000794d */ /* 0x000fea0003800000 */
.L_x_2:
[----:B------:R-:W-:-:S00]  /*31c0*/  BRA `(.L_x_2) ;  /* 0xfffffffc00fc7947 */ /* 0x000fc0000383ffff */
[----:B------:R-:W-:-:S00]  /*31d0*/  NOP ;  /* 0x0000000000007918 */ /* 0x000fc00000000000 */
        /* <DEDUP_REMOVED lines=10> */
.L_x_3:


//--------------------- .nv.global.init           --------------------------
	.section	.nv.global.init,"aw",@progbits
.nv.global.init:
	.type		$str,@object
	.size		$str,($str$1 - $str)
$str:
        /*0000*/ 	.byte	0x63, 0x6f, 0x75, 0x6e, 0x74, 0x65, 0x72, 0x20, 0x25, 0x6c, 0x78, 0x00
	.type		$str$1,@object
	.size		$str$1,(.L_3 - $str$1)
$str$1:
        /*000c*/ 	.byte	0x67, 0x6f, 0x74, 0x20, 0x63, 0x61, 0x6c, 0x6c, 0x65, 0x64, 0x20, 0x25, 0x6c, 0x78, 0x0a, 0x00
.L_3:


//--------------------- .nv.shared.reserved.0     --------------------------
	.section	.nv.shared.reserved.0,"aw",@nobits
	.weak		__nv_reservedSMEM_offset_0_alias
	.size		__nv_reservedSMEM_offset_0_alias, 0, 64
	.other		__nv_reservedSMEM_offset_0_alias,@"STO_CUDA_RESERVED_SHARED STV_DEFAULT"
__nv_reservedSMEM_offset_0_alias:
	.zero		0
	.zero		64


//--------------------- .nv.constant0.compress    --------------------------
	.section	.nv.constant0.compress,"a",@progbits
	.sectionflags	@""
	.align	4
.nv.constant0.compress:
	.zero		936


//--------------------- SYMBOLS --------------------------

	.type		.nv.reservedSmem.offset0,@object
	.size		.nv.reservedSmem.offset0,0x4
	.type		vprintf,@function
